	.target	sm_90a

	.elftype	@"ET_EXEC"


//--------------------- .note.nv.tkinfo           --------------------------
	.section	.note.nv.tkinfo,"",@"SHT_NOTE"
	.sectionflags	@"SHF_NOTE_NV_TKINFO"
	.tkinfo
        /*0018*/ 	.word	0x00000002
        /*0030*/ 	.string	""
        /*0030*/ 	.string	"ptxas"
        /*0030*/ 	.string	"Cuda compilation tools, release 13.0, V13.0.88"
        /*0030*/ 	.string	"Build cuda_13.0.r13.0/compiler.36424714_0"
        /*0030*/ 	.string	"-arch sm_90a -m 64 "



//--------------------- .note.nv.cuinfo           --------------------------
	.section	.note.nv.cuinfo,"",@"SHT_NOTE"
	.sectionflags	@"SHF_NOTE_NV_CUINFO"
        /*0018*/ 	.short	0x0002
        /*001a*/ 	.short	0x005a
        /*001c*/ 	.short	0x0082
	.zero		2


//--------------------- .nv.info                  --------------------------
	.section	.nv.info,"",@"SHT_CUDA_INFO"
	.align	4


	//----- nvinfo : EIATTR_REGCOUNT
	.align		4
        /*0000*/ 	.byte	0x04, 0x2f
        /*0002*/ 	.short	(.L_15 - .L_14)
	.align		4
.L_14:
        /*0004*/ 	.word	index@(_ZN7cutlass13device_kernelINS_4gemm6kernel13GemmUniversalIN4cute5tupleIJiiiiEEENS1_10collective13CollectiveMmaINS1_34MainloopSm90TmaGmmaWarpSpecializedILi3ENS5_IJNS4_1CILi1EEESB_SB_EEENS1_35KernelTmaWarpSpecializedCooperativeEEENS5_IJNSA_ILi512EEENSA_ILi64EEESG_EEENS_10bfloat16_tENS5_IJlSB_lEEESI_SJ_NS4_8TiledMMAINS4_8MMA_AtomIJNS4_4SM904GMMA27MMA_64x64x16_F32BF16BF16_SSILNSN_5MajorE0ELSP_0ELNSN_7ScaleInE1ELSQ_1EEEEEENS4_6LayoutINS5_IJNSA_ILi2EEESB_SB_EEENS5_IJSB_NSA_ILi0EEESW_EEEEENS5_IJNS4_10UnderscoreESZ_SZ_EEEEENS4_13SM90_TMA_LOADENS4_14ComposedLayoutINS4_7SwizzleILi3ELi4ELi3EEENS4_18smem_ptr_flag_bitsILi16EEENST_INS5_IJNSA_ILi8EEESG_EEENS5_IJSG_SB_EEEEEEEvNS4_8identityES12_S1C_vS1D_EENS_8epilogue10collective6detail29Sm90TmaWarpSpecializedAdapterINS1G_15DefaultEpilogueISI_SJ_SJ_NS1F_6thread17LinearCombinationISI_Li1EffLNS1K_9ScaleType4KindE0ELNS_15FloatRoundStyleE2ESI_EENS1_15EpilogueDefaultEEEEEvvEEEEvNT_6ParamsE)
        /*0008*/ 	.word	0x000000a8


	//----- nvinfo : EIATTR_FRAME_SIZE
	.align		4
.L_15:
        /*000c*/ 	.byte	0x04, 0x11
        /*000e*/ 	.short	(.L_17 - .L_16)
	.align		4
.L_16:
        /*0010*/ 	.word	index@(_ZN7cutlass13device_kernelINS_4gemm6kernel13GemmUniversalIN4cute5tupleIJiiiiEEENS1_10collective13CollectiveMmaINS1_34MainloopSm90TmaGmmaWarpSpecializedILi3ENS5_IJNS4_1CILi1EEESB_SB_EEENS1_35KernelTmaWarpSpecializedCooperativeEEENS5_IJNSA_ILi512EEENSA_ILi64EEESG_EEENS_10bfloat16_tENS5_IJlSB_lEEESI_SJ_NS4_8TiledMMAINS4_8MMA_AtomIJNS4_4SM904GMMA27MMA_64x64x16_F32BF16BF16_SSILNSN_5MajorE0ELSP_0ELNSN_7ScaleInE1ELSQ_1EEEEEENS4_6LayoutINS5_IJNSA_ILi2EEESB_SB_EEENS5_IJSB_NSA_ILi0EEESW_EEEEENS5_IJNS4_10UnderscoreESZ_SZ_EEEEENS4_13SM90_TMA_LOADENS4_14ComposedLayoutINS4_7SwizzleILi3ELi4ELi3EEENS4_18smem_ptr_flag_bitsILi16EEENST_INS5_IJNSA_ILi8EEESG_EEENS5_IJSG_SB_EEEEEEEvNS4_8identityES12_S1C_vS1D_EENS_8epilogue10collective6detail29Sm90TmaWarpSpecializedAdapterINS1G_15DefaultEpilogueISI_SJ_SJ_NS1F_6thread17LinearCombinationISI_Li1EffLNS1K_9ScaleType4KindE0ELNS_15FloatRoundStyleE2ESI_EENS1_15EpilogueDefaultEEEEEvvEEEEvNT_6ParamsE)
        /*0014*/ 	.word	0x00000000


	//----- nvinfo : EIATTR_MIN_STACK_SIZE
	.align		4
.L_17:
        /*0018*/ 	.byte	0x04, 0x12
        /*001a*/ 	.short	(.L_19 - .L_18)
	.align		4
.L_18:
        /*001c*/ 	.word	index@(_ZN7cutlass13device_kernelINS_4gemm6kernel13GemmUniversalIN4cute5tupleIJiiiiEEENS1_10collective13CollectiveMmaINS1_34MainloopSm90TmaGmmaWarpSpecializedILi3ENS5_IJNS4_1CILi1EEESB_SB_EEENS1_35KernelTmaWarpSpecializedCooperativeEEENS5_IJNSA_ILi512EEENSA_ILi64EEESG_EEENS_10bfloat16_tENS5_IJlSB_lEEESI_SJ_NS4_8TiledMMAINS4_8MMA_AtomIJNS4_4SM904GMMA27MMA_64x64x16_F32BF16BF16_SSILNSN_5MajorE0ELSP_0ELNSN_7ScaleInE1ELSQ_1EEEEEENS4_6LayoutINS5_IJNSA_ILi2EEESB_SB_EEENS5_IJSB_NSA_ILi0EEESW_EEEEENS5_IJNS4_10UnderscoreESZ_SZ_EEEEENS4_13SM90_TMA_LOADENS4_14ComposedLayoutINS4_7SwizzleILi3ELi4ELi3EEENS4_18smem_ptr_flag_bitsILi16EEENST_INS5_IJNSA_ILi8EEESG_EEENS5_IJSG_SB_EEEEEEEvNS4_8identityES12_S1C_vS1D_EENS_8epilogue10collective6detail29Sm90TmaWarpSpecializedAdapterINS1G_15DefaultEpilogueISI_SJ_SJ_NS1F_6thread17LinearCombinationISI_Li1EffLNS1K_9ScaleType4KindE0ELNS_15FloatRoundStyleE2ESI_EENS1_15EpilogueDefaultEEEEEvvEEEEvNT_6ParamsE)
        /*0020*/ 	.word	0x00000000
.L_19:


//--------------------- .nv.compat                --------------------------
	.section	.nv.compat,"",@"SHT_CUDA_COMPAT_INFO"
	.align	4
        /*0000*/ 	.byte	0x02, 0x09, 0x01, 0x00, 0x02, 0x02, 0x04, 0x00, 0x02, 0x05, 0x05, 0x00, 0x03, 0x07, 0x01, 0x01
        /*0010*/ 	.byte	0x02, 0x03, 0x01, 0x00, 0x02, 0x06, 0x01, 0x00, 0x04, 0x0b, 0x08, 0x00, 0x00, 0x00, 0x00, 0x00
        /*0020*/ 	.byte	0x00, 0x00, 0x00, 0x00


//--------------------- .nv.info._ZN7cutlass13device_kernelINS_4gemm6kernel13GemmUniversalIN4cute5tupleIJiiiiEEENS1_10collective13CollectiveMmaINS1_34MainloopSm90TmaGmmaWarpSpecializedILi3ENS5_IJNS4_1CILi1EEESB_SB_EEENS1_35KernelTmaWarpSpecializedCooperativeEEENS5_IJNSA_ILi512EEENSA_ILi64EEESG_EEENS_10bfloat16_tENS5_IJlSB_lEEESI_SJ_NS4_8TiledMMAINS4_8MMA_AtomIJNS4_4SM904GMMA27MMA_64x64x16_F32BF16BF16_SSILNSN_5MajorE0ELSP_0ELNSN_7ScaleInE1ELSQ_1EEEEEENS4_6LayoutINS5_IJNSA_ILi2EEESB_SB_EEENS5_IJSB_NSA_ILi0EEESW_EEEEENS5_IJNS4_10UnderscoreESZ_SZ_EEEEENS4_13SM90_TMA_LOADENS4_14ComposedLayoutINS4_7SwizzleILi3ELi4ELi3EEENS4_18smem_ptr_flag_bitsILi16EEENST_INS5_IJNSA_ILi8EEESG_EEENS5_IJSG_SB_EEEEEEEvNS4_8identityES12_S1C_vS1D_EENS_8epilogue10collective6detail29Sm90TmaWarpSpecializedAdapterINS1G_15DefaultEpilogueISI_SJ_SJ_NS1F_6thread17LinearCombinationISI_Li1EffLNS1K_9ScaleType4KindE0ELNS_15FloatRoundStyleE2ESI_EENS1_15EpilogueDefaultEEEEEvvEEEEvNT_6ParamsE --------------------------
	.section	.nv.info._ZN7cutlass13device_kernelINS_4gemm6kernel13GemmUniversalIN4cute5tupleIJiiiiEEENS1_10collective13CollectiveMmaINS1_34MainloopSm90TmaGmmaWarpSpecializedILi3ENS5_IJNS4_1CILi1EEESB_SB_EEENS1_35KernelTmaWarpSpecializedCooperativeEEENS5_IJNSA_ILi512EEENSA_ILi64EEESG_EEENS_10bfloat16_tENS5_IJlSB_lEEESI_SJ_NS4_8TiledMMAINS4_8MMA_AtomIJNS4_4SM904GMMA27MMA_64x64x16_F32BF16BF16_SSILNSN_5MajorE0ELSP_0ELNSN_7ScaleInE1ELSQ_1EEEEEENS4_6LayoutINS5_IJNSA_ILi2EEESB_SB_EEENS5_IJSB_NSA_ILi0EEESW_EEEEENS5_IJNS4_10UnderscoreESZ_SZ_EEEEENS4_13SM90_TMA_LOADENS4_14ComposedLayoutINS4_7SwizzleILi3ELi4ELi3EEENS4_18smem_ptr_flag_bitsILi16EEENST_INS5_IJNSA_ILi8EEESG_EEENS5_IJSG_SB_EEEEEEEvNS4_8identityES12_S1C_vS1D_EENS_8epilogue10collective6detail29Sm90TmaWarpSpecializedAdapterINS1G_15DefaultEpilogueISI_SJ_SJ_NS1F_6thread17LinearCombinationISI_Li1EffLNS1K_9ScaleType4KindE0ELNS_15FloatRoundStyleE2ESI_EENS1_15EpilogueDefaultEEEEEvvEEEEvNT_6ParamsE,"",@"SHT_CUDA_INFO"
	.sectionflags	@""
	.align	4


	//----- nvinfo : EIATTR_CUDA_API_VERSION
	.align		4
        /*0000*/ 	.byte	0x04, 0x37
        /*0002*/ 	.short	(.L_21 - .L_20)
.L_20:
        /*0004*/ 	.word	0x00000082


	//----- nvinfo : EIATTR_KPARAM_INFO
	.align		4
.L_21:
        /*0008*/ 	.byte	0x04, 0x17
        /*000a*/ 	.short	(.L_23 - .L_22)
.L_22:
        /*000c*/ 	.word	0x00000000
        /*0010*/ 	.short	0x0000
        /*0012*/ 	.short	0x0070
        /*0014*/ 	.byte	0x00, 0xf0, 0x01, 0x10


	//----- nvinfo : EIATTR_SPARSE_MMA_MASK
	.align		4
.L_23:
        /*0018*/ 	.byte	0x03, 0x50
        /*001a*/ 	.short	0x0000


	//----- nvinfo : EIATTR_MAXREG_COUNT
	.align		4
        /*001c*/ 	.byte	0x03, 0x1b
        /*001e*/ 	.short	0x00a8


	//----- nvinfo : EIATTR_NUM_BARRIERS
	.align		4
        /*0020*/ 	.byte	0x02, 0x4c
        /*0022*/ 	.byte	0x01
	.zero		1


	//----- nvinfo : EIATTR_EXTERNS
	.align		4
        /*0024*/ 	.byte	0x04, 0x0f
        /*0026*/ 	.short	(.L_25 - .L_24)


	//   ....[0]....
	.align		4
.L_24:
        /*0028*/ 	.word	index@(__assertfail)


	//----- nvinfo : EIATTR_MERCURY_ISA_VERSION
	.align		4
.L_25:
        /*002c*/ 	.byte	0x03, 0x5f
        /*002e*/ 	.short	0x0101


	//----- nvinfo : EIATTR_INT_WARP_WIDE_INSTR_OFFSETS
	.align		4
        /*0030*/ 	.byte	0x04, 0x31
        /*0032*/ 	.short	(.L_27 - .L_26)


	//   ....[0]....
.L_26:
        /*0034*/ 	.word	0x000003b0


	//   ....[1]....
        /*0038*/ 	.word	0x000003c0


	//   ....[2]....
        /*003c*/ 	.word	0x000004b0


	//----- nvinfo : EIATTR_COOP_GROUP_MASK_REGIDS
	.align		4
.L_27:
        /*0040*/ 	.byte	0x04, 0x29
        /*0042*/ 	.short	(.L_29 - .L_28)


	//   ....[0]....
.L_28:
        /*0044*/ 	.word	0xffffffff


	//   ....[1]....
        /*0048*/ 	.word	0xffffffff


	//   ....[2]....
        /*004c*/ 	.word	0xffffffff


	//   ....[3]....
        /*0050*/ 	.word	0xffffffff


	//   ....[4]....
        /*0054*/ 	.word	0xffffffff


	//----- nvinfo : EIATTR_COOP_GROUP_INSTR_OFFSETS
	.align		4
.L_29:
        /*0058*/ 	.byte	0x04, 0x28
        /*005a*/ 	.short	(.L_31 - .L_30)


	//   ....[0]....
.L_30:
        /*005c*/ 	.word	0x00000060


	//   ....[1]....
        /*0060*/ 	.word	0x00000070


	//   ....[2]....
        /*0064*/ 	.word	0x00000130


	//   ....[3]....
        /*0068*/ 	.word	0x000002a0


	//   ....[4]....
        /*006c*/ 	.word	0x00000f60


	//----- nvinfo : EIATTR_REG_RECONFIG
	.align		4
.L_31:
        /*0070*/ 	.byte	0x01, 0x54
	.zero		2


	//----- nvinfo : EIATTR_SYSCALL_OFFSETS
	.align		4
        /*0074*/ 	.byte	0x04, 0x46
        /*0076*/ 	.short	(.L_33 - .L_32)


	//   ....[0]....
.L_32:
        /*0078*/ 	.word	0x00001120


	//----- nvinfo : EIATTR_MBARRIER_INSTR_OFFSETS
	.align		4
.L_33:
        /*007c*/ 	.byte	0x04, 0x39
        /*007e*/ 	.short	(.L_35 - .L_34)


	//   ....[0]....
.L_34:
        /*0080*/ 	.word	0x00000230
        /*0084*/ 	.word	0x000000ff
        /*0088*/ 	.word	0x00000000
        /*008c*/ 	.short	0x0100
        /*008e*/ 	.byte	0x08
	.zero		1


	//   ....[1]....
        /*0090*/ 	.word	0x00000240
        /*0094*/ 	.word	0x000000ff
        /*0098*/ 	.word	0x00000018
        /*009c*/ 	.short	0x0100
        /*009e*/ 	.byte	0x08
	.zero		1


	//   ....[2]....
        /*00a0*/ 	.word	0x00000250
        /*00a4*/ 	.word	0x000000ff
        /*00a8*/ 	.word	0x00000008
        /*00ac*/ 	.short	0x0100
        /*00ae*/ 	.byte	0x08
	.zero		1


	//   ....[3]....
        /*00b0*/ 	.word	0x00000260
        /*00b4*/ 	.word	0x000000ff
        /*00b8*/ 	.word	0x00000020
        /*00bc*/ 	.short	0x0100
        /*00be*/ 	.byte	0x08
	.zero		1


	//   ....[4]....
        /*00c0*/ 	.word	0x00000270
        /*00c4*/ 	.word	0x000000ff
        /*00c8*/ 	.word	0x00000010
        /*00cc*/ 	.short	0x0100
        /*00ce*/ 	.byte	0x08
	.zero		1


	//   ....[5]....
        /*00d0*/ 	.word	0x00000280
        /*00d4*/ 	.word	0x000000ff
        /*00d8*/ 	.word	0x00000028
        /*00dc*/ 	.short	0x0100
        /*00de*/ 	.byte	0x08
	.zero		1


	//   ....[6]....
        /*00e0*/ 	.word	0x00000520
        /*00e4*/ 	.word	0x000000ff
        /*00e8*/ 	.word	0x00000040
        /*00ec*/ 	.short	0x0100
        /*00ee*/ 	.byte	0x06
	.zero		1


	//   ....[7]....
        /*00f0*/ 	.word	0x00000580
        /*00f4*/ 	.word	0x000000ff
        /*00f8*/ 	.word	0x00000048
        /*00fc*/ 	.short	0x0100
        /*00fe*/ 	.byte	0x06
	.zero		1


	//   ....[8]....
        /*0100*/ 	.word	0x000011a0
        /*0104*/ 	.word	0x00000003
        /*0108*/ 	.word	0x00000000
        /*010c*/ 	.short	0x010a
        /*010e*/ 	.byte	0x3f
	.zero		1


	//   ....[9]....
        /*0110*/ 	.word	0x000011e0
        /*0114*/ 	.word	0x00000003
        /*0118*/ 	.word	0x00000000
        /*011c*/ 	.short	0x010a
        /*011e*/ 	.byte	0x3f
	.zero		1


	//   ....[10]....
        /*0120*/ 	.word	0x00001a10
        /*0124*/ 	.word	0x000000ff
        /*0128*/ 	.word	0x00000000
        /*012c*/ 	.short	0x010a
        /*012e*/ 	.byte	0x09
	.zero		1


	//   ....[11]....
        /*0130*/ 	.word	0x00001a50
        /*0134*/ 	.word	0x000000ff
        /*0138*/ 	.word	0x00000000
        /*013c*/ 	.short	0x010a
        /*013e*/ 	.byte	0x09
	.zero		1


	//   ....[12]....
        /*0140*/ 	.word	0x00002140
        /*0144*/ 	.word	0x000000ff
        /*0148*/ 	.word	0x00000000
        /*014c*/ 	.short	0x0101
        /*014e*/ 	.byte	0x08
	.zero		1


	//   ....[13]....
        /*0150*/ 	.word	0x00002340
        /*0154*/ 	.word	0x000000ff
        /*0158*/ 	.word	0x00000000
        /*015c*/ 	.short	0x0101
        /*015e*/ 	.byte	0x06
	.zero		1


	//   ....[14]....
        /*0160*/ 	.word	0x0000dbb0
        /*0164*/ 	.word	0x0000000e
        /*0168*/ 	.word	0x00000018
        /*016c*/ 	.short	0x010a
        /*016e*/ 	.byte	0x3f
	.zero		1


	//   ....[15]....
        /*0170*/ 	.word	0x0000df30
        /*0174*/ 	.word	0x00000006
        /*0178*/ 	.word	0x00000048
        /*017c*/ 	.short	0x0101
        /*017e*/ 	.byte	0x3f
	.zero		1


	//   ....[16]....
        /*0180*/ 	.word	0x0000e660
        /*0184*/ 	.word	0x00000007
        /*0188*/ 	.word	0x00000000
        /*018c*/ 	.short	0x010a
        /*018e*/ 	.byte	0x3f
	.zero		1


	//   ....[17]....
        /*0190*/ 	.word	0x0000e6e0
        /*0194*/ 	.word	0x00000009
        /*0198*/ 	.word	0x00000000
        /*019c*/ 	.short	0x010a
        /*019e*/ 	.byte	0x3f
	.zero		1


	//   ....[18]....
        /*01a0*/ 	.word	0x0000e770
        /*01a4*/ 	.word	0x00000003
        /*01a8*/ 	.word	0x00000000
        /*01ac*/ 	.short	0x010a
        /*01ae*/ 	.byte	0x3f
	.zero		1


	//   ....[19]....
        /*01b0*/ 	.word	0x0000e7d0
        /*01b4*/ 	.word	0x00000003
        /*01b8*/ 	.word	0x00000000
        /*01bc*/ 	.short	0x010a
        /*01be*/ 	.byte	0x3f
	.zero		1


	//   ....[20]....
        /*01c0*/ 	.word	0x0000e830
        /*01c4*/ 	.word	0x00000004
        /*01c8*/ 	.word	0x00000000
        /*01cc*/ 	.short	0x010a
        /*01ce*/ 	.byte	0x3f
	.zero		1


	//   ....[21]....
        /*01d0*/ 	.word	0x0000e900
        /*01d4*/ 	.word	0x0000000e
        /*01d8*/ 	.word	0x00000018
        /*01dc*/ 	.short	0x010a
        /*01de*/ 	.byte	0x3f
	.zero		1


	//   ....[22]....
        /*01e0*/ 	.word	0x0000e9d0
        /*01e4*/ 	.word	0x00000007
        /*01e8*/ 	.word	0x00000000
        /*01ec*/ 	.short	0x010a
        /*01ee*/ 	.byte	0x3f
	.zero		1


	//   ....[23]....
        /*01f0*/ 	.word	0x0000ea20
        /*01f4*/ 	.word	0x00000009
        /*01f8*/ 	.word	0x00000000
        /*01fc*/ 	.short	0x010a
        /*01fe*/ 	.byte	0x3f
	.zero		1


	//----- nvinfo : EIATTR_NUM_MBARRIERS
	.align		4
.L_35:
        /*0200*/ 	.byte	0x03, 0x38
        /*0202*/ 	.short	0x0008


	//----- nvinfo : EIATTR_EXIT_INSTR_OFFSETS
	.align		4
        /*0204*/ 	.byte	0x04, 0x1c
        /*0206*/ 	.short	(.L_37 - .L_36)


	//   ....[0]....
.L_36:
        /*0208*/ 	.word	0x000005d0


	//   ....[1]....
        /*020c*/ 	.word	0x00000e90


	//   ....[2]....
        /*0210*/ 	.word	0x0000d220


	//   ....[3]....
        /*0214*/ 	.word	0x0000d850


	//   ....[4]....
        /*0218*/ 	.word	0x0000e7c0


	//----- nvinfo : EIATTR_MAX_THREADS
	.align		4
.L_37:
        /*021c*/ 	.byte	0x04, 0x05
        /*021e*/ 	.short	(.L_39 - .L_38)
.L_38:
        /*0220*/ 	.word	0x00000180
        /*0224*/ 	.word	0x00000001
        /*0228*/ 	.word	0x00000001


	//----- nvinfo : EIATTR_CRS_STACK_SIZE
	.align		4
.L_39:
        /*022c*/ 	.byte	0x04, 0x1e
        /*022e*/ 	.short	(.L_41 - .L_40)
.L_40:
        /*0230*/ 	.word	0x00000000


	//----- nvinfo : EIATTR_CBANK_PARAM_SIZE
	.align		4
.L_41:
        /*0234*/ 	.byte	0x03, 0x19
        /*0236*/ 	.short	0x0470


	//----- nvinfo : EIATTR_PARAM_CBANK
	.align		4
        /*0238*/ 	.byte	0x04, 0x0a
        /*023a*/ 	.short	(.L_43 - .L_42)
	.align		4
.L_42:
        /*023c*/ 	.word	index@(.nv.constant0._ZN7cutlass13device_kernelINS_4gemm6kernel13GemmUniversalIN4cute5tupleIJiiiiEEENS1_10collective13CollectiveMmaINS1_34MainloopSm90TmaGmmaWarpSpecializedILi3ENS5_IJNS4_1CILi1EEESB_SB_EEENS1_35KernelTmaWarpSpecializedCooperativeEEENS5_IJNSA_ILi512EEENSA_ILi64EEESG_EEENS_10bfloat16_tENS5_IJlSB_lEEESI_SJ_NS4_8TiledMMAINS4_8MMA_AtomIJNS4_4SM904GMMA27MMA_64x64x16_F32BF16BF16_SSILNSN_5MajorE0ELSP_0ELNSN_7ScaleInE1ELSQ_1EEEEEENS4_6LayoutINS5_IJNSA_ILi2EEESB_SB_EEENS5_IJSB_NSA_ILi0EEESW_EEEEENS5_IJNS4_10UnderscoreESZ_SZ_EEEEENS4_13SM90_TMA_LOADENS4_14ComposedLayoutINS4_7SwizzleILi3ELi4ELi3EEENS4_18smem_ptr_flag_bitsILi16EEENST_INS5_IJNSA_ILi8EEESG_EEENS5_IJSG_SB_EEEEEEEvNS4_8identityES12_S1C_vS1D_EENS_8epilogue10collective6detail29Sm90TmaWarpSpecializedAdapterINS1G_15DefaultEpilogueISI_SJ_SJ_NS1F_6thread17LinearCombinationISI_Li1EffLNS1K_9ScaleType4KindE0ELNS_15FloatRoundStyleE2ESI_EENS1_15EpilogueDefaultEEEEEvvEEEEvNT_6ParamsE)
        /*0240*/ 	.short	0x0210
        /*0242*/ 	.short	0x0470


	//----- nvinfo : EIATTR_SW_WAR
	.align		4
.L_43:
        /*0244*/ 	.byte	0x04, 0x36
        /*0246*/ 	.short	(.L_45 - .L_44)
.L_44:
        /*0248*/ 	.word	0x00000008
.L_45:


//--------------------- .nv.callgraph             --------------------------
	.section	.nv.callgraph,"",@"SHT_CUDA_CALLGRAPH"
	.align	4
	.sectionentsize	8
	.align		4
        /*0000*/ 	.word	0x00000000
	.align		4
        /*0004*/ 	.word	0xffffffff
	.align		4
        /*0008*/ 	.word	index@(_ZN7cutlass13device_kernelINS_4gemm6kernel13GemmUniversalIN4cute5tupleIJiiiiEEENS1_10collective13CollectiveMmaINS1_34MainloopSm90TmaGmmaWarpSpecializedILi3ENS5_IJNS4_1CILi1EEESB_SB_EEENS1_35KernelTmaWarpSpecializedCooperativeEEENS5_IJNSA_ILi512EEENSA_ILi64EEESG_EEENS_10bfloat16_tENS5_IJlSB_lEEESI_SJ_NS4_8TiledMMAINS4_8MMA_AtomIJNS4_4SM904GMMA27MMA_64x64x16_F32BF16BF16_SSILNSN_5MajorE0ELSP_0ELNSN_7ScaleInE1ELSQ_1EEEEEENS4_6LayoutINS5_IJNSA_ILi2EEESB_SB_EEENS5_IJSB_NSA_ILi0EEESW_EEEEENS5_IJNS4_10UnderscoreESZ_SZ_EEEEENS4_13SM90_TMA_LOADENS4_14ComposedLayoutINS4_7SwizzleILi3ELi4ELi3EEENS4_18smem_ptr_flag_bitsILi16EEENST_INS5_IJNSA_ILi8EEESG_EEENS5_IJSG_SB_EEEEEEEvNS4_8identityES12_S1C_vS1D_EENS_8epilogue10collective6detail29Sm90TmaWarpSpecializedAdapterINS1G_15DefaultEpilogueISI_SJ_SJ_NS1F_6thread17LinearCombinationISI_Li1EffLNS1K_9ScaleType4KindE0ELNS_15FloatRoundStyleE2ESI_EENS1_15EpilogueDefaultEEEEEvvEEEEvNT_6ParamsE)
	.align		4
        /*000c*/ 	.word	index@(__assertfail)
	.align		4
        /*0010*/ 	.word	0x00000000
	.align		4
        /*0014*/ 	.word	0xfffffffe
	.align		4
        /*0018*/ 	.word	0x00000000
	.align		4
        /*001c*/ 	.word	0xfffffffd
	.align		4
        /*0020*/ 	.word	0x00000000
	.align		4
        /*0024*/ 	.word	0xfffffffc


//--------------------- .nv.constant4             --------------------------
	.section	.nv.constant4,"a",@progbits
	.align	8
	.align		8
.nv.constant4:
        /*0000*/ 	.dword	__assertfail
	.align		8
        /*0008*/ 	.dword	__unnamed_1
	.align		8
        /*0010*/ 	.dword	_ZN40_INTERNAL_0372bdf0_4_k_cu_1d38fbb9_111554cuda3std3__45__cpo5beginE
	.align		8
        /*0018*/ 	.dword	_ZN40_INTERNAL_0372bdf0_4_k_cu_1d38fbb9_111554cuda3std3__45__cpo3endE
	.align		8
        /*0020*/ 	.dword	_ZN40_INTERNAL_0372bdf0_4_k_cu_1d38fbb9_111554cuda3std3__45__cpo6cbeginE
	.align		8
        /*0028*/ 	.dword	_ZN40_INTERNAL_0372bdf0_4_k_cu_1d38fbb9_111554cuda3std3__45__cpo4cendE
	.align		8
        /*0030*/ 	.dword	_ZN40_INTERNAL_0372bdf0_4_k_cu_1d38fbb9_111554cuda3std3__442_GLOBAL__N__0372bdf0_4_k_cu_1d38fbb9_111556ignoreE
	.align		8
        /*0038*/ 	.dword	_ZN40_INTERNAL_0372bdf0_4_k_cu_1d38fbb9_111554cuda3std3__419piecewise_constructE
	.align		8
        /*0040*/ 	.dword	_ZN40_INTERNAL_0372bdf0_4_k_cu_1d38fbb9_111554cuda3std3__48in_placeE
	.align		8
        /*0048*/ 	.dword	_ZN40_INTERNAL_0372bdf0_4_k_cu_1d38fbb9_111554cuda3std6ranges3__45__cpo4swapE
	.align		8
        /*0050*/ 	.dword	_ZN40_INTERNAL_0372bdf0_4_k_cu_1d38fbb9_111554cuda3std6ranges3__45__cpo9iter_moveE
	.align		8
        /*0058*/ 	.dword	_ZN40_INTERNAL_0372bdf0_4_k_cu_1d38fbb9_111554cute7productE
	.align		8
        /*0060*/ 	.dword	_ZN40_INTERNAL_0372bdf0_4_k_cu_1d38fbb9_111554cute1_E
	.align		8
        /*0068*/ 	.dword	$str$22
	.align		8
        /*0070*/ 	.dword	$str$23


//--------------------- .text._ZN7cutlass13device_kernelINS_4gemm6kernel13GemmUniversalIN4cute5tupleIJiiiiEEENS1_10collective13CollectiveMmaINS1_34MainloopSm90TmaGmmaWarpSpecializedILi3ENS5_IJNS4_1CILi1EEESB_SB_EEENS1_35KernelTmaWarpSpecializedCooperativeEEENS5_IJNSA_ILi512EEENSA_ILi64EEESG_EEENS_10bfloat16_tENS5_IJlSB_lEEESI_SJ_NS4_8TiledMMAINS4_8MMA_AtomIJNS4_4SM904GMMA27MMA_64x64x16_F32BF16BF16_SSILNSN_5MajorE0ELSP_0ELNSN_7ScaleInE1ELSQ_1EEEEEENS4_6LayoutINS5_IJNSA_ILi2EEESB_SB_EEENS5_IJSB_NSA_ILi0EEESW_EEEEENS5_IJNS4_10UnderscoreESZ_SZ_EEEEENS4_13SM90_TMA_LOADENS4_14ComposedLayoutINS4_7SwizzleILi3ELi4ELi3EEENS4_18smem_ptr_flag_bitsILi16EEENST_INS5_IJNSA_ILi8EEESG_EEENS5_IJSG_SB_EEEEEEEvNS4_8identityES12_S1C_vS1D_EENS_8epilogue10collective6detail29Sm90TmaWarpSpecializedAdapterINS1G_15DefaultEpilogueISI_SJ_SJ_NS1F_6thread17LinearCombinationISI_Li1EffLNS1K_9ScaleType4KindE0ELNS_15FloatRoundStyleE2ESI_EENS1_15EpilogueDefaultEEEEEvvEEEEvNT_6ParamsE --------------------------
	.section	.text._ZN7cutlass13device_kernelINS_4gemm6kernel13GemmUniversalIN4cute5tupleIJiiiiEEENS1_10collective13CollectiveMmaINS1_34MainloopSm90TmaGmmaWarpSpecializedILi3ENS5_IJNS4_1CILi1EEESB_SB_EEENS1_35KernelTmaWarpSpecializedCooperativeEEENS5_IJNSA_ILi512EEENSA_ILi64EEESG_EEENS_10bfloat16_tENS5_IJlSB_lEEESI_SJ_NS4_8TiledMMAINS4_8MMA_AtomIJNS4_4SM904GMMA27MMA_64x64x16_F32BF16BF16_SSILNSN_5MajorE0ELSP_0ELNSN_7ScaleInE1ELSQ_1EEEEEENS4_6LayoutINS5_IJNSA_ILi2EEESB_SB_EEENS5_IJSB_NSA_ILi0EEESW_EEEEENS5_IJNS4_10UnderscoreESZ_SZ_EEEEENS4_13SM90_TMA_LOADENS4_14ComposedLayoutINS4_7SwizzleILi3ELi4ELi3EEENS4_18smem_ptr_flag_bitsILi16EEENST_INS5_IJNSA_ILi8EEESG_EEENS5_IJSG_SB_EEEEEEEvNS4_8identityES12_S1C_vS1D_EENS_8epilogue10collective6detail29Sm90TmaWarpSpecializedAdapterINS1G_15DefaultEpilogueISI_SJ_SJ_NS1F_6thread17LinearCombinationISI_Li1EffLNS1K_9ScaleType4KindE0ELNS_15FloatRoundStyleE2ESI_EENS1_15EpilogueDefaultEEEEEvvEEEEvNT_6ParamsE,"ax",@progbits
	.align	128
.text._ZN7cutlass13device_kernelINS_4gemm6kernel13GemmUniversalIN4cute5tupleIJiiiiEEENS1_10collective13CollectiveMmaINS1_34MainloopSm90TmaGmmaWarpSpecializedILi3ENS5_IJNS4_1CILi1EEESB_SB_EEENS1_35KernelTmaWarpSpecializedCooperativeEEENS5_IJNSA_ILi512EEENSA_ILi64EEESG_EEENS_10bfloat16_tENS5_IJlSB_lEEESI_SJ_NS4_8TiledMMAINS4_8MMA_AtomIJNS4_4SM904GMMA27MMA_64x64x16_F32BF16BF16_SSILNSN_5MajorE0ELSP_0ELNSN_7ScaleInE1ELSQ_1EEEEEENS4_6LayoutINS5_IJNSA_ILi2EEESB_SB_EEENS5_IJSB_NSA_ILi0EEESW_EEEEENS5_IJNS4_10UnderscoreESZ_SZ_EEEEENS4_13SM90_TMA_LOADENS4_14ComposedLayoutINS4_7SwizzleILi3ELi4ELi3EEENS4_18smem_ptr_flag_bitsILi16EEENST_INS5_IJNSA_ILi8EEESG_EEENS5_IJSG_SB_EEEEEEEvNS4_8identityES12_S1C_vS1D_EENS_8epilogue10collective6detail29Sm90TmaWarpSpecializedAdapterINS1G_15DefaultEpilogueISI_SJ_SJ_NS1F_6thread17LinearCombinationISI_Li1EffLNS1K_9ScaleType4KindE0ELNS_15FloatRoundStyleE2ESI_EENS1_15EpilogueDefaultEEEEEvvEEEEvNT_6ParamsE:
        .type           _ZN7cutlass13device_kernelINS_4gemm6kernel13GemmUniversalIN4cute5tupleIJiiiiEEENS1_10collective13CollectiveMmaINS1_34MainloopSm90TmaGmmaWarpSpecializedILi3ENS5_IJNS4_1CILi1EEESB_SB_EEENS1_35KernelTmaWarpSpecializedCooperativeEEENS5_IJNSA_ILi512EEENSA_ILi64EEESG_EEENS_10bfloat16_tENS5_IJlSB_lEEESI_SJ_NS4_8TiledMMAINS4_8MMA_AtomIJNS4_4SM904GMMA27MMA_64x64x16_F32BF16BF16_SSILNSN_5MajorE0ELSP_0ELNSN_7ScaleInE1ELSQ_1EEEEEENS4_6LayoutINS5_IJNSA_ILi2EEESB_SB_EEENS5_IJSB_NSA_ILi0EEESW_EEEEENS5_IJNS4_10UnderscoreESZ_SZ_EEEEENS4_13SM90_TMA_LOADENS4_14ComposedLayoutINS4_7SwizzleILi3ELi4ELi3EEENS4_18smem_ptr_flag_bitsILi16EEENST_INS5_IJNSA_ILi8EEESG_EEENS5_IJSG_SB_EEEEEEEvNS4_8identityES12_S1C_vS1D_EENS_8epilogue10collective6detail29Sm90TmaWarpSpecializedAdapterINS1G_15DefaultEpilogueISI_SJ_SJ_NS1F_6thread17LinearCombinationISI_Li1EffLNS1K_9ScaleType4KindE0ELNS_15FloatRoundStyleE2ESI_EENS1_15EpilogueDefaultEEEEEvvEEEEvNT_6ParamsE,@function
        .size           _ZN7cutlass13device_kernelINS_4gemm6kernel13GemmUniversalIN4cute5tupleIJiiiiEEENS1_10collective13CollectiveMmaINS1_34MainloopSm90TmaGmmaWarpSpecializedILi3ENS5_IJNS4_1CILi1EEESB_SB_EEENS1_35KernelTmaWarpSpecializedCooperativeEEENS5_IJNSA_ILi512EEENSA_ILi64EEESG_EEENS_10bfloat16_tENS5_IJlSB_lEEESI_SJ_NS4_8TiledMMAINS4_8MMA_AtomIJNS4_4SM904GMMA27MMA_64x64x16_F32BF16BF16_SSILNSN_5MajorE0ELSP_0ELNSN_7ScaleInE1ELSQ_1EEEEEENS4_6LayoutINS5_IJNSA_ILi2EEESB_SB_EEENS5_IJSB_NSA_ILi0EEESW_EEEEENS5_IJNS4_10UnderscoreESZ_SZ_EEEEENS4_13SM90_TMA_LOADENS4_14ComposedLayoutINS4_7SwizzleILi3ELi4ELi3EEENS4_18smem_ptr_flag_bitsILi16EEENST_INS5_IJNSA_ILi8EEESG_EEENS5_IJSG_SB_EEEEEEEvNS4_8identityES12_S1C_vS1D_EENS_8epilogue10collective6detail29Sm90TmaWarpSpecializedAdapterINS1G_15DefaultEpilogueISI_SJ_SJ_NS1F_6thread17LinearCombinationISI_Li1EffLNS1K_9ScaleType4KindE0ELNS_15FloatRoundStyleE2ESI_EENS1_15EpilogueDefaultEEEEEvvEEEEvNT_6ParamsE,(.L_x_288 - _ZN7cutlass13device_kernelINS_4gemm6kernel13GemmUniversalIN4cute5tupleIJiiiiEEENS1_10collective13CollectiveMmaINS1_34MainloopSm90TmaGmmaWarpSpecializedILi3ENS5_IJNS4_1CILi1EEESB_SB_EEENS1_35KernelTmaWarpSpecializedCooperativeEEENS5_IJNSA_ILi512EEENSA_ILi64EEESG_EEENS_10bfloat16_tENS5_IJlSB_lEEESI_SJ_NS4_8TiledMMAINS4_8MMA_AtomIJNS4_4SM904GMMA27MMA_64x64x16_F32BF16BF16_SSILNSN_5MajorE0ELSP_0ELNSN_7ScaleInE1ELSQ_1EEEEEENS4_6LayoutINS5_IJNSA_ILi2EEESB_SB_EEENS5_IJSB_NSA_ILi0EEESW_EEEEENS5_IJNS4_10UnderscoreESZ_SZ_EEEEENS4_13SM90_TMA_LOADENS4_14ComposedLayoutINS4_7SwizzleILi3ELi4ELi3EEENS4_18smem_ptr_flag_bitsILi16EEENST_INS5_IJNSA_ILi8EEESG_EEENS5_IJSG_SB_EEEEEEEvNS4_8identityES12_S1C_vS1D_EENS_8epilogue10collective6detail29Sm90TmaWarpSpecializedAdapterINS1G_15DefaultEpilogueISI_SJ_SJ_NS1F_6thread17LinearCombinationISI_Li1EffLNS1K_9ScaleType4KindE0ELNS_15FloatRoundStyleE2ESI_EENS1_15EpilogueDefaultEEEEEvvEEEEvNT_6ParamsE)
        .other          _ZN7cutlass13device_kernelINS_4gemm6kernel13GemmUniversalIN4cute5tupleIJiiiiEEENS1_10collective13CollectiveMmaINS1_34MainloopSm90TmaGmmaWarpSpecializedILi3ENS5_IJNS4_1CILi1EEESB_SB_EEENS1_35KernelTmaWarpSpecializedCooperativeEEENS5_IJNSA_ILi512EEENSA_ILi64EEESG_EEENS_10bfloat16_tENS5_IJlSB_lEEESI_SJ_NS4_8TiledMMAINS4_8MMA_AtomIJNS4_4SM904GMMA27MMA_64x64x16_F32BF16BF16_SSILNSN_5MajorE0ELSP_0ELNSN_7ScaleInE1ELSQ_1EEEEEENS4_6LayoutINS5_IJNSA_ILi2EEESB_SB_EEENS5_IJSB_NSA_ILi0EEESW_EEEEENS5_IJNS4_10UnderscoreESZ_SZ_EEEEENS4_13SM90_TMA_LOADENS4_14ComposedLayoutINS4_7SwizzleILi3ELi4ELi3EEENS4_18smem_ptr_flag_bitsILi16EEENST_INS5_IJNSA_ILi8EEESG_EEENS5_IJSG_SB_EEEEEEEvNS4_8identityES12_S1C_vS1D_EENS_8epilogue10collective6detail29Sm90TmaWarpSpecializedAdapterINS1G_15DefaultEpilogueISI_SJ_SJ_NS1F_6thread17LinearCombinationISI_Li1EffLNS1K_9ScaleType4KindE0ELNS_15FloatRoundStyleE2ESI_EENS1_15EpilogueDefaultEEEEEvvEEEEvNT_6ParamsE,@"STO_CUDA_ENTRY STV_DEFAULT"
_ZN7cutlass13device_kernelINS_4gemm6kernel13GemmUniversalIN4cute5tupleIJiiiiEEENS1_10collective13CollectiveMmaINS1_34MainloopSm90TmaGmmaWarpSpecializedILi3ENS5_IJNS4_1CILi1EEESB_SB_EEENS1_35KernelTmaWarpSpecializedCooperativeEEENS5_IJNSA_ILi512EEENSA_ILi64EEESG_EEENS_10bfloat16_tENS5_IJlSB_lEEESI_SJ_NS4_8TiledMMAINS4_8MMA_AtomIJNS4_4SM904GMMA27MMA_64x64x16_F32BF16BF16_SSILNSN_5MajorE0ELSP_0ELNSN_7ScaleInE1ELSQ_1EEEEEENS4_6LayoutINS5_IJNSA_ILi2EEESB_SB_EEENS5_IJSB_NSA_ILi0EEESW_EEEEENS5_IJNS4_10UnderscoreESZ_SZ_EEEEENS4_13SM90_TMA_LOADENS4_14ComposedLayoutINS4_7SwizzleILi3ELi4ELi3EEENS4_18smem_ptr_flag_bitsILi16EEENST_INS5_IJNSA_ILi8EEESG_EEENS5_IJSG_SB_EEEEEEEvNS4_8identityES12_S1C_vS1D_EENS_8epilogue10collective6detail29Sm90TmaWarpSpecializedAdapterINS1G_15DefaultEpilogueISI_SJ_SJ_NS1F_6thread17LinearCombinationISI_Li1EffLNS1K_9ScaleType4KindE0ELNS_15FloatRoundStyleE2ESI_EENS1_15EpilogueDefaultEEEEEvvEEEEvNT_6ParamsE:
[----:B------:R-:W0:Y:S01]  /*0000*/  LDC R1, c[0x0][0x28] ;  /* 0x00000a00ff017b82 */ /* 0x000e220000000800 */
[----:B------:R-:W1:Y:S01]  /*0010*/  S2R R18, SR_TID.X ;  /* 0x0000000000127919 */ /* 0x000e620000002100 */
[----:B------:R-:W-:Y:S01]  /*0020*/  ELECT P0, URZ, PT ;  /* 0x00000000003f782f */ /* 0x000fe20003800000 */
[----:B------:R-:W-:Y:S01]  /*0030*/  BSSY B0, `(.L_x_0) ;  /* 0x000000f000007945 */ /* 0x000fe20003800000 */
[--C-:B-1----:R-:W-:Y:S02]  /*0040*/  SHF.R.U32.HI R0, RZ, 0x5, R18.reuse ;  /* 0x00000005ff007819 */ /* 0x102fe40000011612 */
[----:B------:R-:W-:-:S03]  /*0050*/  SHF.R.U32.HI R22, RZ, 0x7, R18 ;  /* 0x00000007ff167819 */ /* 0x000fc60000011612 */
[----:B------:R-:W1:Y:S04]  /*0060*/  SHFL.IDX PT, R5, R0, RZ, 0x1f ;  /* 0x00001fff00057589 */ /* 0x000e6800000e0000 */
[----:B------:R2:W3:Y:S01]  /*0070*/  SHFL.IDX PT, R8, R22, RZ, 0x1f ;  /* 0x00001fff16087589 */ /* 0x0004e200000e0000 */
[----:B-1----:R-:W-:-:S13]  /*0080*/  ISETP.NE.OR P0, PT, R5, RZ, !P0 ;  /* 0x000000ff0500720c */ /* 0x002fda0004705670 */
[----:B0-23--:R-:W-:Y:S05]  /*0090*/  @P0 BRA `(.L_x_1) ;  /* 0x0000000000200947 */ /* 0x00dfea0003800000 */
[----:B------:R-:W-:Y:S02]  /*00a0*/  ULDC.64 UR4, c[0x0][0x198] ;  /* 0x0000660000047ab9 */ /* 0x000fe40000000a00 */
[----:B------:R-:W-:Y:S02]  /*00b0*/  UIADD3 UR6, UP0, UR4, 0xf0, URZ ;  /* 0x000000f004067890 */ /* 0x000fe4000ff1e03f */
[----:B------:R-:W-:Y:S02]  /*00c0*/  UIADD3 UR4, UP1, UR4, 0x1f0, URZ ;  /* 0x000001f004047890 */ /* 0x000fe4000ff3e03f */
[----:B------:R-:W-:Y:S02]  /*00d0*/  UIADD3.X UR7, URZ, UR5, URZ, UP0, !UPT ;  /* 0x000000053f077290 */ /* 0x000fe400087fe43f */
[----:B------:R-:W-:-:S07]  /*00e0*/  UIADD3.X UR5, URZ, UR5, URZ, UP1, !UPT ;  /* 0x000000053f057290 */ /* 0x000fce0008ffe43f */
[----:B------:R0:W-:Y:S02]  /*00f0*/  UTMACCTL.PF [UR6] ;  /* 0x00000000060079b9 */ /* 0x0001e40008040000 */
[----:B------:R0:W-:Y:S02]  /*0100*/  UTMACCTL.PF [UR4] ;  /* 0x00000000040079b9 */ /* 0x0001e40008040000 */
[----:B0-----:R-:W-:Y:S01]  /*0110*/  NOP ;  /* 0x0000000000007918 */ /* 0x001fe20000000000 */
.L_x_1:
[----:B------:R-:W-:Y:S05]  /*0120*/  BSYNC B0 ;  /* 0x0000000000007941 */ /* 0x000fea0003800000 */
.L_x_0:
[----:B------:R-:W0:Y:S02]  /*0130*/  SHFL.IDX PT, R2, R0, RZ, 0x1f ;  /* 0x00001fff00027589 */ /* 0x000e2400000e0000 */
[----:B0-----:R-:W-:-:S13]  /*0140*/  ISETP.NE.AND P0, PT, R2, RZ, PT ;  /* 0x000000ff0200720c */ /* 0x001fda0003f05270 */
[----:B------:R-:W-:Y:S05]  /*0150*/  @P0 BRA `(.L_x_2) ;  /* 0x0000000000500947 */ /* 0x000fea0003800000 */
[----:B------:R-:W0:Y:S01]  /*0160*/  S2UR UR8, SR_CgaCtaId ;  /* 0x00000000000879c3 */ /* 0x000e220000008800 */
[----:B------:R-:W-:Y:S01]  /*0170*/  UMOV UR4, 0x400 ;  /* 0x0000040000047882 */ /* 0x000fe20000000000 */
[----:B------:R-:W-:Y:S01]  /*0180*/  UMOV UR5, 0x1 ;  /* 0x0000000100057882 */ /* 0x000fe20000000000 */
[----:B------:R-:W-:Y:S01]  /*0190*/  UMOV UR6, 0x100 ;  /* 0x0000010000067882 */ /* 0x000fe20000000000 */
[----:B------:R-:W-:Y:S01]  /*01a0*/  ELECT P0, URZ, PT ;  /* 0x00000000003f782f */ /* 0x000fe20003800000 */
[----:B------:R-:W-:-:S04]  /*01b0*/  UIADD3 UR6, -UR6, 0x100000, URZ ;  /* 0x0010000006067890 */ /* 0x000fc8000fffe13f */
[----:B------:R-:W-:Y:S02]  /*01c0*/  USHF.L.U32 UR7, UR6, 0xb, URZ ;  /* 0x0000000b06077899 */ /* 0x000fe4000800063f */
[----:B------:R-:W-:Y:S02]  /*01d0*/  USHF.L.U32 UR6, UR6, 0x1, URZ ;  /* 0x0000000106067899 */ /* 0x000fe4000800063f */
[----:B0-----:R-:W-:Y:S02]  /*01e0*/  ULEA UR8, UR8, UR4, 0x18 ;  /* 0x0000000408087291 */ /* 0x001fe4000f8ec03f */
[----:B------:R-:W-:-:S04]  /*01f0*/  UIADD3 UR4, -UR5, 0x100000, URZ ;  /* 0x0010000005047890 */ /* 0x000fc8000fffe13f */
[----:B------:R-:W-:Y:S02]  /*0200*/  USHF.L.U32 UR5, UR4, 0xb, URZ ;  /* 0x0000000b04057899 */ /* 0x000fe4000800063f */
[----:B------:R-:W-:Y:S01]  /*0210*/  USHF.L.U32 UR4, UR4, 0x1, URZ ;  /* 0x0000000104047899 */ /* 0x000fe2000800063f */
[----:B------:R-:W0:Y:S11]  /*0220*/  FENCE.VIEW.ASYNC.S ;  /* 0x00000000000073c6 */ /* 0x000e360000000000 */
[----:B0-----:R0:W1:Y:S01]  /*0230*/  SYNCS.EXCH.64 URZ, [UR8], UR4 ;  /* 0x00000004083f75b2 */ /* 0x0010620008000100 */
[----:B------:R0:W2:Y:S01]  /*0240*/  SYNCS.EXCH.64 URZ, [UR8+0x18], UR6 ;  /* 0x00001806083f75b2 */ /* 0x0000a20008000100 */
[----:B------:R0:W3:Y:S01]  /*0250*/  SYNCS.EXCH.64 URZ, [UR8+0x8], UR4 ;  /* 0x00000804083f75b2 */ /* 0x0000e20008000100 */
[----:B------:R0:W4:Y:S01]  /*0260*/  SYNCS.EXCH.64 URZ, [UR8+0x20], UR6 ;  /* 0x00002006083f75b2 */ /* 0x0001220008000100 */
[----:B------:R0:W0:Y:S01]  /*0270*/  SYNCS.EXCH.64 URZ, [UR8+0x10], UR4 ;  /* 0x00001004083f75b2 */ /* 0x0000220008000100 */
[----:B------:R0:W0:Y:S01]  /*0280*/  SYNCS.EXCH.64 URZ, [UR8+0x28], UR6 ;  /* 0x00002806083f75b2 */ /* 0x0000220008000100 */
[----:B------:R-:W-:Y:S01]  /*0290*/  NOP ;  /* 0x0000000000007918 */ /* 0x000fe20000000000 */
.L_x_2:
[----:B------:R-:W5:Y:S01]  /*02a0*/  SHFL.IDX PT, R0, R0, RZ, 0x1f ;  /* 0x00001fff00007589 */ /* 0x000f6200000e0000 */
[----:B------:R-:W-:Y:S01]  /*02b0*/  ELECT P0, URZ, PT ;  /* 0x00000000003f782f */ /* 0x000fe20003800000 */
[----:B------:R-:W1:Y:S01]  /*02c0*/  LDC R2, c[0x0][0x65c] ;  /* 0x00019700ff027b82 */ /* 0x000e620000000800 */
[----:B------:R-:W-:Y:S01]  /*02d0*/  SHF.R.S32.HI R6, RZ, 0x1f, R5 ;  /* 0x0000001fff067819 */ /* 0x000fe20000011405 */
[----:B------:R-:W2:Y:S01]  /*02e0*/  S2R R3, SR_CTAID.Y ;  /* 0x0000000000037919 */ /* 0x000ea20000002600 */
[----:B0-----:R-:W-:Y:S01]  /*02f0*/  UMOV UR4, 0x20 ;  /* 0x0000002000047882 */ /* 0x001fe20000000000 */
[----:B------:R-:W-:Y:S01]  /*0300*/  ISETP.NE.AND P2, PT, R8, RZ, PT ;  /* 0x000000ff0800720c */ /* 0x000fe20003f45270 */
[----:B------:R-:W-:Y:S01]  /*0310*/  NOP ;  /* 0x0000000000007918 */ /* 0x000fe20000000000 */
[----:B------:R-:W0:Y:S01]  /*0320*/  S2R R4, SR_CTAID.X ;  /* 0x0000000000047919 */ /* 0x000e220000002500 */
[----:B------:R-:W-:Y:S01]  /*0330*/  LEA.HI R6, R6, R5, RZ, 0x2 ;  /* 0x0000000506067211 */ /* 0x000fe200078f10ff */
[----:B------:R-:W-:Y:S01]  /*0340*/  NOP ;  /* 0x0000000000007918 */ /* 0x000fe20000000000 */
[----:B------:R-:W-:-:S02]  /*0350*/  LOP3.LUT R152, R152, 0xfffff7ff, RZ, 0xc0, !PT ;  /* 0xfffff7ff98987812 */ /* 0x000fc400078ec0ff */
[----:B-----5:R-:W-:Y:S02]  /*0360*/  ISETP.NE.OR P0, PT, R0, RZ, !P0 ;  /* 0x000000ff0000720c */ /* 0x020fe40004705670 */
[----:B-1----:R-:W-:Y:S02]  /*0370*/  ISETP.NE.AND P3, PT, R2, 0x1, PT ;  /* 0x000000010200780c */ /* 0x002fe40003f65270 */
[----:B------:R-:W-:-:S05]  /*0380*/  LOP3.LUT R0, R6, 0xfffffffc, RZ, 0xc0, !PT ;  /* 0xfffffffc06007812 */ /* 0x000fca00078ec0ff */
[----:B------:R-:W-:Y:S02]  /*0390*/  IMAD.IADD R0, R5, 0x1, -R0 ;  /* 0x0000000105007824 */ /* 0x000fe400078e0a00 */
[----:B------:R-:W-:Y:S02]  /*03a0*/  IMAD.MOV.U32 R5, RZ, RZ, RZ ;  /* 0x000000ffff057224 */ /* 0x000fe400078e00ff */
[----:B------:R-:W-:Y:S01]  /*03b0*/  VOTEU.ALL UP0, P0 ;  /* 0x00000000003f7886 */ /* 0x000fe20000000000 */
[----:B------:R-:W-:Y:S01]  /*03c0*/  VOTEU.ALL UP1, P0 ;  /* 0x00000000003f7886 */ /* 0x000fe20000020000 */
[----:B------:R-:W0:Y:S01]  /*03d0*/  @P3 LDC R17, c[0x0][0x10] ;  /* 0x00000400ff113b82 */ /* 0x000e220000000800 */
[----:B--2---:R-:W-:Y:S01]  /*03e0*/  @P3 IMAD.MOV.U32 R6, RZ, RZ, R3 ;  /* 0x000000ffff063224 */ /* 0x004fe200078e0003 */
[----:B------:R-:W-:Y:S01]  /*03f0*/  @P3 LOP3.LUT R152, R152, 0x800, RZ, 0xfc, !PT ;  /* 0x0000080098983812 */ /* 0x000fe200078efcff */
[----:B------:R-:W-:Y:S01]  /*0400*/  @!UP0 UMOV UR6, 0x400 ;  /* 0x0000040000068882 */ /* 0x000fe20000000000 */
[----:B------:R-:W-:-:S04]  /*0410*/  @!UP0 UIADD3 UR4, -UR4, 0x100000, URZ ;  /* 0x0010000004048890 */ /* 0x000fc8000fffe13f */
[----:B------:R-:W-:Y:S02]  /*0420*/  @!UP0 USHF.L.U32 UR5, UR4, 0xb, URZ ;  /* 0x0000000b04058899 */ /* 0x000fe4000800063f */
[----:B------:R-:W-:Y:S01]  /*0430*/  @!UP0 USHF.L.U32 UR4, UR4, 0x1, URZ ;  /* 0x0000000104048899 */ /* 0x000fe2000800063f */
[----:B------:R-:W-:Y:S02]  /*0440*/  @P3 IMAD.MOV.U32 R7, RZ, RZ, RZ ;  /* 0x000000ffff073224 */ /* 0x000fe400078e00ff */
[----:B------:R-:W-:Y:S01]  /*0450*/  @P3 IMAD.MOV.U32 R11, RZ, RZ, RZ ;  /* 0x000000ffff0b3224 */ /* 0x000fe200078e00ff */
[----:B------:R-:W1:Y:S08]  /*0460*/  @!UP0 S2UR UR7, SR_CgaCtaId ;  /* 0x00000000000789c3 */ /* 0x000e700000008800 */
[----:B------:R-:W2:Y:S01]  /*0470*/  @!P3 LDC R9, c[0x0][0xc] ;  /* 0x00000300ff09bb82 */ /* 0x000ea20000000800 */
[----:B0-----:R-:W-:-:S04]  /*0480*/  @P3 IMAD.WIDE.U32 R16, R4, R17, R6 ;  /* 0x0000001104103225 */ /* 0x001fc800078e0006 */
[----:B------:R-:W-:Y:S01]  /*0490*/  @P3 IMAD.IADD R17, R17, 0x1, R11 ;  /* 0x0000000111113824 */ /* 0x000fe200078e020b */
[----:B-1----:R-:W-:Y:S01]  /*04a0*/  @!UP0 ULEA UR6, UR7, UR6, 0x18 ;  /* 0x0000000607068291 */ /* 0x002fe2000f8ec03f */
[----:B------:R-:W-:Y:S01]  /*04b0*/  VOTEU.ALL UP0, P0 ;  /* 0x00000000003f7886 */ /* 0x000fe20000000000 */
[----:B------:R-:W-:-:S04]  /*04c0*/  ISETP.NE.AND P0, PT, R0, 0x3, PT ;  /* 0x000000030000780c */ /* 0x000fc80003f05270 */
[----:B------:R-:W-:Y:S01]  /*04d0*/  ISETP.EQ.OR P0, PT, R0, RZ, !P0 ;  /* 0x000000ff0000720c */ /* 0x000fe20004702670 */
[----:B--2---:R-:W-:-:S03]  /*04e0*/  @!P3 IMAD.WIDE.U32 R6, R9, R3, R4 ;  /* 0x000000030906b225 */ /* 0x004fc600078e0004 */
[C---:B------:R-:W-:Y:S01]  /*04f0*/  ISETP.EQ.AND P0, PT, R8.reuse, RZ, P0 ;  /* 0x000000ff0800720c */ /* 0x040fe20000702270 */
[----:B------:R-:W-:Y:S01]  /*0500*/  VIADD R8, R8, 0xffffffff ;  /* 0xffffffff08087836 */ /* 0x000fe20000000000 */
[----:B------:R-:W0:Y:S02]  /*0510*/  FENCE.VIEW.ASYNC.S ;  /* 0x00000000000073c6 */ /* 0x000e240000000000 */
[----:B0-----:R0:W3:Y:S01]  /*0520*/  @!UP0 SYNCS.EXCH.64 URZ, [UR6+0x40], UR4 ;  /* 0x00004004063f85b2 */ /* 0x0010e20008000100 */
[----:B------:R-:W-:Y:S01]  /*0530*/  @!P3 IMAD.MOV.U32 R16, RZ, RZ, R6 ;  /* 0x000000ffff10b224 */ /* 0x000fe200078e0006 */
[----:B------:R-:W-:Y:S01]  /*0540*/  SEL R19, RZ, 0x1, !P0 ;  /* 0x00000001ff137807 */ /* 0x000fe20004000000 */
[----:B------:R-:W-:Y:S01]  /*0550*/  @!P3 IMAD.MOV.U32 R17, RZ, RZ, R7 ;  /* 0x000000ffff11b224 */ /* 0x000fe200078e0007 */
[----:B------:R-:W-:-:S04]  /*0560*/  ISETP.GE.U32.AND P1, PT, R8, 0x2, PT ;  /* 0x000000020800780c */ /* 0x000fc80003f26070 */
[----:B------:R-:W-:Y:S01]  /*0570*/  SEL R19, R19, 0x2, P1 ;  /* 0x0000000213137807 */ /* 0x000fe20000800000 */
[----:B------:R0:W3:Y:S01]  /*0580*/  @!UP1 SYNCS.EXCH.64 URZ, [UR6+0x48], UR4 ;  /* 0x00004804063f95b2 */ /* 0x0000e20008000100 */
[----:B------:R-:W-:Y:S01]  /*0590*/  NOP ;  /* 0x0000000000007918 */ /* 0x000fe20000000000 */
[----:B---34-:R-:W-:Y:S06]  /*05a0*/  BAR.SYNC.DEFER_BLOCKING 0x0 ;  /* 0x0000000000007b1d */ /* 0x018fec0000010000 */
[----:B------:R-:W-:Y:S05]  /*05b0*/  @!P2 BRA `(.L_x_3) ;  /* 0x000000cc001ca947 */ /* 0x000fea0003800000 */
[----:B------:R-:W-:-:S13]  /*05c0*/  ISETP.GT.U32.AND P0, PT, R8, 0x1, PT ;  /* 0x000000010800780c */ /* 0x000fda0003f04070 */
[----:B0-----:R-:W-:Y:S05]  /*05d0*/  @P0 EXIT ;  /* 0x000000000000094d */ /* 0x001fea0003800000 */
[----:B------:R-:W-:Y:S01]  /*05e0*/  ULDC.64 UR4, c[0x0][0x650] ;  /* 0x0001940000047ab9 */ /* 0x000fe20000000a00 */
[----:B------:R-:W-:Y:S01]  /*05f0*/  PRMT R0, RZ, 0x7610, R0 ;  /* 0x00007610ff007816 */ /* 0x000fe20000000000 */
[----:B------:R-:W-:Y:S01]  /*0600*/  IMAD.MOV.U32 R155, RZ, RZ, -0x1 ;  /* 0xffffffffff9b7424 */ /* 0x000fe200078e00ff */
[----:B------:R-:W-:Y:S01]  /*0610*/  ISETP.GE.U32.AND P0, PT, R16, UR4, PT ;  /* 0x0000000410007c0c */ /* 0x000fe2000bf06070 */
[----:B------:R-:W-:Y:S02]  /*0620*/  IMAD.MOV.U32 R156, RZ, RZ, -0x1 ;  /* 0xffffffffff9c7424 */ /* 0x000fe400078e00ff */
[----:B------:R-:W-:Y:S01]  /*0630*/  IMAD.MOV.U32 R23, RZ, RZ, -0x1 ;  /* 0xffffffffff177424 */ /* 0x000fe200078e00ff */
[----:B------:R-:W-:-:S13]  /*0640*/  ISETP.GE.U32.AND.EX P0, PT, R17, UR5, PT, P0 ;  /* 0x0000000511007c0c */ /* 0x000fda000bf06100 */
[----:B------:R-:W-:Y:S05]  /*0650*/  @P0 BRA `(.L_x_4) ;  /* 0x0000000400540947 */ /* 0x000fea0003800000 */
[----:B------:R-:W0:Y:S01]  /*0660*/  LDC.64 R14, c[0x0][0x628] ;  /* 0x00018a00ff0e7b82 */ /* 0x000e220000000a00 */
[----:B------:R-:W-:Y:S02]  /*0670*/  IMAD.MOV.U32 R6, RZ, RZ, R16 ;  /* 0x000000ffff067224 */ /* 0x000fe400078e0010 */
[----:B------:R-:W-:-:S05]  /*0680*/  IMAD.MOV.U32 R7, RZ, RZ, R17 ;  /* 0x000000ffff077224 */ /* 0x000fca00078e0011 */
[----:B------:R-:W1:Y:S08]  /*0690*/  LDC R0, c[0x0][0x630] ;  /* 0x00018c00ff007b82 */ /* 0x000e700000000800 */
[----:B------:R-:W2:Y:S01]  /*06a0*/  LDC.64 R20, c[0x0][0x620] ;  /* 0x00018800ff147b82 */ /* 0x000ea20000000a00 */
[----:B0-----:R-:W-:-:S04]  /*06b0*/  ISETP.NE.U32.AND P0, PT, R14, RZ, PT ;  /* 0x000000ff0e00720c */ /* 0x001fc80003f05070 */
[----:B------:R-:W-:-:S13]  /*06c0*/  ISETP.NE.AND.EX P0, PT, R15, RZ, PT, P0 ;  /* 0x000000ff0f00720c */ /* 0x000fda0003f05300 */
[----:B-12---:R-:W-:Y:S05]  /*06d0*/  @!P0 BRA `(.L_x_5) ;  /* 0x0000000000288947 */ /* 0x006fea0003800000 */
[----:B------:R-:W0:Y:S02]  /*06e0*/  LDC R11, c[0x0][0x634] ;  /* 0x00018d00ff0b7b82 */ /* 0x000e240000000800 */
[----:B0-----:R-:W-:-:S05]  /*06f0*/  IADD3 R11, P0, R16, R11, RZ ;  /* 0x0000000b100b7210 */ /* 0x001fca0007f1e0ff */
[----:B------:R-:W-:-:S04]  /*0700*/  IMAD.X R13, RZ, RZ, R17, P0 ;  /* 0x000000ffff0d7224 */ /* 0x000fc800000e0611 */
[----:B------:R-:W-:-:S04]  /*0710*/  IMAD.WIDE.U32 R6, R13, R14, RZ ;  /* 0x0000000e0d067225 */ /* 0x000fc800078e00ff */
[----:B------:R-:W-:-:S04]  /*0720*/  IMAD.WIDE.U32 R8, P0, R11, R15, R6 ;  /* 0x0000000f0b087225 */ /* 0x000fc80007800006 */
[----:B------:R-:W-:-:S04]  /*0730*/  IMAD.WIDE.U32 R6, R11, R14, RZ ;  /* 0x0000000e0b067225 */ /* 0x000fc800078e00ff */
[----:B------:R-:W-:Y:S01]  /*0740*/  IMAD.X R11, RZ, RZ, RZ, P0 ;  /* 0x000000ffff0b7224 */ /* 0x000fe200000e06ff */
[----:B------:R-:W-:Y:S01]  /*0750*/  IADD3 RZ, P0, R7, R8, RZ ;  /* 0x0000000807ff7210 */ /* 0x000fe20007f1e0ff */
[----:B------:R-:W-:-:S04]  /*0760*/  IMAD.MOV.U32 R10, RZ, RZ, R9 ;  /* 0x000000ffff0a7224 */ /* 0x000fc800078e0009 */
[----:B------:R-:W-:-:S08]  /*0770*/  IMAD.WIDE.U32.X R6, R13, R15, R10, P0 ;  /* 0x0000000f0d067225 */ /* 0x000fd000000e040a */
.L_x_5:
[-CC-:B------:R-:W-:Y:S01]  /*0780*/  SHF.R.U64 R23, R6, R0.reuse, R7.reuse ;  /* 0x0000000006177219 */ /* 0x180fe20000001207 */
[----:B------:R-:W0:Y:S01]  /*0790*/  LDC R10, c[0x0][0x618] ;  /* 0x00018600ff0a7b82 */ /* 0x000e220000000800 */
[----:B------:R-:W-:Y:S01]  /*07a0*/  SHF.R.U32.HI R5, RZ, R0, R7 ;  /* 0x00000000ff057219 */ /* 0x000fe20000011607 */
[----:B------:R-:W-:Y:S01]  /*07b0*/  ULDC UR4, c[0x0][0x150] ;  /* 0x0000540000047ab9 */ /* 0x000fe20000000800 */
[----:B------:R-:W-:Y:S02]  /*07c0*/  IADD3 R9, P0, RZ, -R23, RZ ;  /* 0x80000017ff097210 */ /* 0x000fe40007f1e0ff */
[----:B------:R-:W-:-:S03]  /*07d0*/  I2FP.F32.U32 R0, R4 ;  /* 0x0000000400007245 */ /* 0x000fc60000201000 */
[----:B------:R-:W1:Y:S01]  /*07e0*/  LDC.64 R28, c[0x0][0x640] ;  /* 0x00019000ff1c7b82 */ /* 0x000e620000000a00 */
[----:B------:R-:W-:Y:S02]  /*07f0*/  IMAD.X R11, RZ, RZ, ~R5, P0 ;  /* 0x000000ffff0b7224 */ /* 0x000fe400000e0e05 */
[----:B------:R-:W-:Y:S01]  /*0800*/  FMUL R0, R0, UR4 ;  /* 0x0000000400007c20 */ /* 0x000fe20008400000 */
[----:B------:R-:W-:Y:S01]  /*0810*/  IMAD.WIDE.U32 R6, R9, R20, R16 ;  /* 0x0000001409067225 */ /* 0x000fe200078e0010 */
[----:B------:R-:W-:-:S03]  /*0820*/  ULDC UR4, c[0x0][0x154] ;  /* 0x0000550000047ab9 */ /* 0x000fc60000000800 */
[----:B------:R-:W-:Y:S01]  /*0830*/  IMAD R8, R11, R20, RZ ;  /* 0x000000140b087224 */ /* 0x000fe200078e02ff */
[----:B------:R-:W2:Y:S01]  /*0840*/  LDC R5, c[0x0][0x144] ;  /* 0x00005100ff057b82 */ /* 0x000ea20000000800 */
[----:B------:R-:W3:Y:S02]  /*0850*/  F2I.U32.TRUNC.NTZ R0, R0 ;  /* 0x0000000000007305 */ /* 0x000ee4000020f000 */
[----:B------:R-:W-:-:S04]  /*0860*/  IMAD R9, R9, R21, R8 ;  /* 0x0000001509097224 */ /* 0x000fc800078e0208 */
[----:B------:R-:W-:Y:S01]  /*0870*/  IMAD.IADD R7, R7, 0x1, R9 ;  /* 0x0000000107077824 */ /* 0x000fe200078e0209 */
[----:B------:R-:W4:Y:S01]  /*0880*/  LDC R12, c[0x0][0x608] ;  /* 0x00018200ff0c7b82 */ /* 0x000f220000000800 */
[----:B------:R-:W-:-:S03]  /*0890*/  IMAD.MOV.U32 R9, RZ, RZ, -0x1 ;  /* 0xffffffffff097424 */ /* 0x000fc600078e00ff */
[-CC-:B0-----:R-:W-:Y:S02]  /*08a0*/  SHF.R.U64 R20, R6, R10.reuse, R7.reuse ;  /* 0x0000000a06147219 */ /* 0x181fe40000001207 */
[----:B------:R-:W-:Y:S02]  /*08b0*/  I2FP.F32.U32 R6, R3 ;  /* 0x0000000300067245 */ /* 0x000fe40000201000 */
[----:B------:R-:W0:Y:S01]  /*08c0*/  LDC R26, c[0x0][0x658] ;  /* 0x00019600ff1a7b82 */ /* 0x000e220000000800 */
[----:B-1----:R-:W-:Y:S01]  /*08d0*/  ISETP.NE.U32.AND P0, PT, R28, RZ, PT ;  /* 0x000000ff1c00720c */ /* 0x002fe20003f05070 */
[----:B---3--:R-:W-:Y:S01]  /*08e0*/  IMAD.MOV R8, RZ, RZ, -R0 ;  /* 0x000000ffff087224 */ /* 0x008fe200078e0a00 */
[----:B------:R-:W-:Y:S01]  /*08f0*/  SHF.R.U32.HI R7, RZ, R10, R7 ;  /* 0x0000000aff077219 */ /* 0x000fe20000011607 */
[----:B------:R-:W-:Y:S01]  /*0900*/  FMUL R6, R6, UR4 ;  /* 0x0000000406067c20 */ /* 0x000fe20008400000 */
[----:B------:R-:W-:-:S03]  /*0910*/  ISETP.NE.AND.EX P0, PT, R29, RZ, PT, P0 ;  /* 0x000000ff1d00720c */ /* 0x000fc60003f05300 */
[----:B------:R-:W1:Y:S01]  /*0920*/  LDC R14, c[0x0][0x148] ;  /* 0x00005200ff0e7b82 */ /* 0x000e620000000800 */
[----:B--2---:R-:W-:-:S07]  /*0930*/  IMAD R0, R5, R8, R4 ;  /* 0x0000000805007224 */ /* 0x004fce00078e0204 */
[----:B------:R-:W2:Y:S01]  /*0940*/  LDC R24, c[0x0][0x600] ;  /* 0x00018000ff187b82 */ /* 0x000ea20000000800 */
[-CC-:B----4-:R-:W-:Y:S02]  /*0950*/  SHF.R.U64 R30, R20, R12.reuse, R7.reuse ;  /* 0x0000000c141e7219 */ /* 0x190fe40000001207 */
[----:B------:R-:W-:Y:S01]  /*0960*/  SHF.R.U32.HI R5, RZ, R12, R7 ;  /* 0x0000000cff057219 */ /* 0x000fe20000011607 */
[----:B------:R-:W-:Y:S01]  /*0970*/  IMAD.MOV.U32 R7, RZ, RZ, 0x1 ;  /* 0x00000001ff077424 */ /* 0x000fe200078e00ff */
[----:B------:R3:W4:Y:S03]  /*0980*/  F2I.U32.TRUNC.NTZ R12, R6 ;  /* 0x00000006000c7305 */ /* 0x000726000020f000 */
[----:B------:R-:W1:Y:S01]  /*0990*/  LDC R15, c[0x0][0x648] ;  /* 0x00019200ff0f7b82 */ /* 0x000e620000000800 */
[-C--:B0-----:R-:W-:Y:S02]  /*09a0*/  SHF.L.U32 R4, R9, R26.reuse, RZ ;  /* 0x0000001a09047219 */ /* 0x081fe400000006ff */
[----:B------:R-:W-:-:S02]  /*09b0*/  SHF.R.U64 R32, R30, R26, R5 ;  /* 0x0000001a1e207219 */ /* 0x000fc40000001205 */
[----:B------:R-:W-:Y:S02]  /*09c0*/  LOP3.LUT R11, RZ, R4, RZ, 0x33, !PT ;  /* 0x00000004ff0b7212 */ /* 0x000fe400078e33ff */
[-C--:B------:R-:W-:Y:S01]  /*09d0*/  SHF.R.U32.HI R5, RZ, R26.reuse, R5 ;  /* 0x0000001aff057219 */ /* 0x080fe20000011605 */
[----:B------:R-:W0:Y:S01]  /*09e0*/  LDC R21, c[0x0][0x638] ;  /* 0x00018e00ff157b82 */ /* 0x000e220000000800 */
[----:B------:R-:W-:Y:S01]  /*09f0*/  SHF.L.U32 R10, R7, R26, RZ ;  /* 0x0000001a070a7219 */ /* 0x000fe200000006ff */
[----:B------:R-:W-:-:S06]  /*0a00*/  IMAD.MOV.U32 R4, RZ, RZ, R32 ;  /* 0x000000ffff047224 */ /* 0x000fcc00078e0020 */
[----:B------:R-:W0:Y:S01]  /*0a10*/  LDC R155, c[0x0][0x610] ;  /* 0x00018400ff9b7b82 */ /* 0x000e220000000800 */
[----:B---34-:R-:W-:Y:S05]  /*0a20*/  @!P0 BRA `(.L_x_6) ;  /* 0x0000000000288947 */ /* 0x018fea0003800000 */
[----:B------:R-:W3:Y:S02]  /*0a30*/  LDC R9, c[0x0][0x64c] ;  /* 0x00019300ff097b82 */ /* 0x000ee40000000800 */
[----:B---3--:R-:W-:-:S05]  /*0a40*/  IADD3 R9, P0, R32, R9, RZ ;  /* 0x0000000920097210 */ /* 0x008fca0007f1e0ff */
        /* <DEDUP_REMOVED lines=8> */
.L_x_6:
[----:B-1----:R-:W-:Y:S01]  /*0ad0*/  SHF.R.U64 R4, R4, R15, R5 ;  /* 0x0000000f04047219 */ /* 0x002fe20000001205 */
[----:B--2---:R-:W-:Y:S01]  /*0ae0*/  VIADD R5, R24, 0xffffffff ;  /* 0xffffffff18057836 */ /* 0x004fe20000000000 */
[----:B------:R-:W-:Y:S01]  /*0af0*/  LOP3.LUT R11, R30, R11, RZ, 0xc0, !PT ;  /* 0x0000000b1e0b7212 */ /* 0x000fe200078ec0ff */
[----:B------:R-:W-:Y:S02]  /*0b00*/  IMAD.MOV R12, RZ, RZ, -R12 ;  /* 0x000000ffff0c7224 */ /* 0x000fe400078e0a0c */
[----:B------:R-:W-:Y:S02]  /*0b10*/  IMAD.MOV R6, RZ, RZ, -R4 ;  /* 0x000000ffff067224 */ /* 0x000fe400078e0a04 */
[----:B------:R-:W-:Y:S01]  /*0b20*/  IMAD R11, R10, R4, R11 ;  /* 0x000000040a0b7224 */ /* 0x000fe200078e020b */
[----:B------:R-:W-:Y:S01]  /*0b30*/  LOP3.LUT R4, R20, R5, RZ, 0xc0, !PT ;  /* 0x0000000514047212 */ /* 0x000fe200078ec0ff */
[----:B------:R-:W-:Y:S02]  /*0b40*/  @P3 IMAD R0, R14, R12, R3 ;  /* 0x0000000c0e003224 */ /* 0x000fe400078e0203 */
[----:B0-----:R-:W-:-:S02]  /*0b50*/  IMAD R3, R6, R21, R32 ;  /* 0x0000001506037224 */ /* 0x001fc400078e0220 */
[----:B------:R-:W-:Y:S02]  /*0b60*/  IMAD R155, R11, R155, R0 ;  /* 0x0000009b0b9b7224 */ /* 0x000fe400078e0200 */
[----:B------:R-:W-:Y:S02]  /*0b70*/  IMAD R4, R3, R24, R4 ;  /* 0x0000001803047224 */ /* 0x000fe400078e0204 */
[----:B------:R-:W-:-:S03]  /*0b80*/  IMAD.MOV.U32 R0, RZ, RZ, 0x1 ;  /* 0x00000001ff007424 */ /* 0x000fc600078e00ff */
[----:B------:R-:W-:Y:S02]  /*0b90*/  SEL R156, R4, R155, !P3 ;  /* 0x0000009b049c7207 */ /* 0x000fe40005800000 */
[----:B------:R-:W-:-:S07]  /*0ba0*/  SEL R155, R155, R4, !P3 ;  /* 0x000000049b9b7207 */ /* 0x000fce0005800000 */
.L_x_4:
[----:B------:R-:W-:-:S08]  /*0bb0*/  NOP ;  /* 0x0000000000007918 */ /* 0x000fd00000000000 */
[----:B------:R-:W0:Y:S02]  /*0bc0*/  USETMAXREG.TRY_ALLOC.CTAPOOL UP0, 0xe8 ;  /* 0x000000e8000079c8 */ /* 0x000e240008000600 */
[----:B0-----:R-:W-:-:S13]  /*0bd0*/  PLOP3.LUT P0, PT, PT, PT, UP0, 0x80, 0x0 ;  /* 0x000000000000781c */ /* 0x001fda0003f0f008 */
[----:B------:R-:W-:Y:S05]  /*0be0*/  @!P0 BRA `(.L_x_4) ;  /* 0xfffffffc00f08947 */ /* 0x000fea000383ffff */
[----:B------:R-:W-:Y:S01]  /*0bf0*/  ULDC.64 UR4, c[0x0][0x598] ;  /* 0x0001660000047ab9 */ /* 0x000fe20000000a00 */
[----:B------:R-:W-:Y:S01]  /*0c00*/  ULDC.64 UR36, c[0x0][0x208] ;  /* 0x0000820000247ab9 */ /* 0x000fe20000000a00 */
[----:B------:R-:W-:-:S04]  /*0c10*/  ISETP.NE.U32.AND P0, PT, RZ, UR4, PT ;  /* 0x00000004ff007c0c */ /* 0x000fc8000bf05070 */
[----:B------:R-:W-:-:S13]  /*0c20*/  ISETP.NE.AND.EX P0, PT, RZ, UR5, PT, P0 ;  /* 0x00000005ff007c0c */ /* 0x000fda000bf05300 */
[----:B------:R-:W-:Y:S05]  /*0c30*/  @!P0 BRA `(.L_x_7) ;  /* 0x00000000001c8947 */ /* 0x000fea0003800000 */
[----:B------:R-:W0:Y:S02]  /*0c40*/  LDC.64 R4, c[0x0][0x598] ;  /* 0x00016600ff047b82 */ /* 0x000e240000000a00 */
[----:B0-----:R-:W2:Y:S02]  /*0c50*/  LDG.E.64 R4, desc[UR36][R4.64] ;  /* 0x0000002404047981 */ /* 0x001ea4000c1e1b00 */
[----:B--2---:R-:W-:-:S04]  /*0c60*/  ISETP.NE.U32.AND P0, PT, R4, RZ, PT ;  /* 0x000000ff0400720c */ /* 0x004fc80003f05070 */
[----:B------:R-:W-:-:S13]  /*0c70*/  ISETP.NE.AND.EX P0, PT, R5, RZ, PT, P0 ;  /* 0x000000ff0500720c */ /* 0x000fda0003f05300 */
[----:B------:R-:W-:Y:S05]  /*0c80*/  @!P0 BRA `(.L_x_7) ;  /* 0x0000000000088947 */ /* 0x000fea0003800000 */
[----:B------:R0:W5:Y:S01]  /*0c90*/  LD.E R153, desc[UR36][R4.64] ;  /* 0x0000002404997980 */ /* 0x000162000c101900 */
[----:B------:R-:W-:Y:S05]  /*0ca0*/  BRA `(.L_x_8) ;  /* 0x0000000000247947 */ /* 0x000fea0003800000 */
.L_x_7:
[----:B------:R-:W-:Y:S02]  /*0cb0*/  ULDC.64 UR4, c[0x0][0x588] ;  /* 0x0001620000047ab9 */ /* 0x000fe40000000a00 */
[----:B------:R-:W-:-:S04]  /*0cc0*/  ISETP.NE.U32.AND P0, PT, RZ, UR4, PT ;  /* 0x00000004ff007c0c */ /* 0x000fc8000bf05070 */
[----:B------:R-:W-:-:S13]  /*0cd0*/  ISETP.NE.AND.EX P0, PT, RZ, UR5, PT, P0 ;  /* 0x00000005ff007c0c */ /* 0x000fda000bf05300 */
[----:B------:R-:W-:Y:S05]  /*0ce0*/  @!P0 BRA `(.L_x_9) ;  /* 0x00000000000c8947 */ /* 0x000fea0003800000 */
[----:B------:R-:W0:Y:S02]  /*0cf0*/  LDC.64 R4, c[0x0][0x588] ;  /* 0x00016200ff047b82 */ /* 0x000e240000000a00 */
[----:B0-----:R1:W5:Y:S01]  /*0d00*/  LDG.E R153, desc[UR36][R4.64] ;  /* 0x0000002404997981 */ /* 0x001362000c1e1900 */
[----:B------:R-:W-:Y:S05]  /*0d10*/  BRA `(.L_x_8) ;  /* 0x0000000000087947 */ /* 0x000fea0003800000 */
.L_x_9:
[----:B------:R-:W-:Y:S02]  /*0d20*/  ULDC UR4, c[0x0][0x580] ;  /* 0x0001600000047ab9 */ /* 0x000fe40000000800 */
[----:B------:R-:W-:-:S07]  /*0d30*/  IMAD.U32 R153, RZ, RZ, UR4 ;  /* 0x00000004ff997e24 */ /* 0x000fce000f8e00ff */
.L_x_8:
[----:B------:R-:W-:Y:S02]  /*0d40*/  ULDC.64 UR4, c[0x0][0x5a0] ;  /* 0x0001680000047ab9 */ /* 0x000fe40000000a00 */
[----:B------:R-:W-:-:S04]  /*0d50*/  ISETP.NE.U32.AND P0, PT, RZ, UR4, PT ;  /* 0x00000004ff007c0c */ /* 0x000fc8000bf05070 */
[----:B------:R-:W-:-:S13]  /*0d60*/  ISETP.NE.AND.EX P0, PT, RZ, UR5, PT, P0 ;  /* 0x00000005ff007c0c */ /* 0x000fda000bf05300 */
[----:B------:R-:W-:Y:S05]  /*0d70*/  @!P0 BRA `(.L_x_10) ;  /* 0x00000000001c8947 */ /* 0x000fea0003800000 */
[----:B01----:R-:W0:Y:S02]  /*0d80*/  LDC.64 R4, c[0x0][0x5a0] ;  /* 0x00016800ff047b82 */ /* 0x003e240000000a00 */
[----:B0-----:R-:W2:Y:S02]  /*0d90*/  LDG.E.64 R4, desc[UR36][R4.64] ;  /* 0x0000002404047981 */ /* 0x001ea4000c1e1b00 */
[----:B--2---:R-:W-:-:S04]  /*0da0*/  ISETP.NE.U32.AND P0, PT, R4, RZ, PT ;  /* 0x000000ff0400720c */ /* 0x004fc80003f05070 */
[----:B------:R-:W-:-:S13]  /*0db0*/  ISETP.NE.AND.EX P0, PT, R5, RZ, PT, P0 ;  /* 0x000000ff0500720c */ /* 0x000fda0003f05300 */
[----:B------:R-:W-:Y:S05]  /*0dc0*/  @!P0 BRA `(.L_x_10) ;  /* 0x0000000000088947 */ /* 0x000fea0003800000 */
[----:B------:R0:W5:Y:S01]  /*0dd0*/  LD.E R154, desc[UR36][R4.64] ;  /* 0x00000024049a7980 */ /* 0x000162000c101900 */
[----:B------:R-:W-:Y:S05]  /*0de0*/  BRA `(.L_x_11) ;  /* 0x0000000000247947 */ /* 0x000fea0003800000 */
.L_x_10:
[----:B------:R-:W-:Y:S02]  /*0df0*/  ULDC.64 UR4, c[0x0][0x590] ;  /* 0x0001640000047ab9 */ /* 0x000fe40000000a00 */
[----:B------:R-:W-:-:S04]  /*0e00*/  ISETP.NE.U32.AND P0, PT, RZ, UR4, PT ;  /* 0x00000004ff007c0c */ /* 0x000fc8000bf05070 */
[----:B------:R-:W-:-:S13]  /*0e10*/  ISETP.NE.AND.EX P0, PT, RZ, UR5, PT, P0 ;  /* 0x00000005ff007c0c */ /* 0x000fda000bf05300 */
[----:B------:R-:W-:Y:S05]  /*0e20*/  @!P0 BRA `(.L_x_12) ;  /* 0x00000000000c8947 */ /* 0x000fea0003800000 */
[----:B01----:R-:W0:Y:S02]  /*0e30*/  LDC.64 R4, c[0x0][0x590] ;  /* 0x00016400ff047b82 */ /* 0x003e240000000a00 */
[----:B0-----:R1:W5:Y:S01]  /*0e40*/  LDG.E R154, desc[UR36][R4.64] ;  /* 0x00000024049a7981 */ /* 0x001362000c1e1900 */
[----:B------:R-:W-:Y:S05]  /*0e50*/  BRA `(.L_x_11) ;  /* 0x0000000000087947 */ /* 0x000fea0003800000 */
.L_x_12:
[----:B------:R-:W-:Y:S02]  /*0e60*/  ULDC UR4, c[0x0][0x584] ;  /* 0x0001610000047ab9 */ /* 0x000fe40000000800 */
[----:B------:R-:W-:-:S07]  /*0e70*/  IMAD.U32 R154, RZ, RZ, UR4 ;  /* 0x00000004ff9a7e24 */ /* 0x000fce000f8e00ff */
.L_x_11:
[----:B------:R-:W-:-:S13]  /*0e80*/  LOP3.LUT P0, RZ, R0, 0xff, RZ, 0xc0, !PT ;  /* 0x000000ff00ff7812 */ /* 0x000fda000780c0ff */
[----:B------:R-:W-:Y:S05]  /*0e90*/  @!P0 EXIT ;  /* 0x000000000000894d */ /* 0x000fea0003800000 */
[----:B------:R-:W-:Y:S01]  /*0ea0*/  ULDC UR4, c[0x0][0x28c] ;  /* 0x0000a30000047ab9 */ /* 0x000fe20000000800 */
[----:B------:R-:W-:Y:S01]  /*0eb0*/  LOP3.LUT R158, R19, 0x1, RZ, 0xfc, !PT ;  /* 0x00000001139e7812 */ /* 0x000fe200078efcff */
[----:B------:R-:W-:Y:S01]  /*0ec0*/  UIADD3 UR4, UR4, 0x3f, URZ ;  /* 0x0000003f04047890 */ /* 0x000fe2000fffe03f */
[----:B------:R-:W-:Y:S01]  /*0ed0*/  UMOV UR38, URZ ;  /* 0x0000003f00267c82 */ /* 0x000fe20008000000 */
[----:B------:R-:W-:Y:S02]  /*0ee0*/  UMOV UR39, URZ ;  /* 0x0000003f00277c82 */ /* 0x000fe40008000000 */
[----:B------:R-:W-:-:S04]  /*0ef0*/  USHF.R.S32.HI UR5, URZ, 0x1f, UR4 ;  /* 0x0000001f3f057899 */ /* 0x000fc80008011404 */
[----:B------:R-:W-:-:S04]  /*0f00*/  ULEA.HI UR5, UR5, UR4, URZ, 0x6 ;  /* 0x0000000405057291 */ /* 0x000fc8000f8f303f */
[----:B------:R-:W-:-:S12]  /*0f10*/  USHF.R.S32.HI UR40, URZ, 0x6, UR5 ;  /* 0x000000063f287899 */ /* 0x000fd80008011405 */
.L_x_254:
[----:B------:R-:W-:Y:S01]  /*0f20*/  LOP3.LUT R0, R18, 0x80, RZ, 0xc0, !PT ;  /* 0x0000008012007812 */ /* 0x000fe200078ec0ff */
[----:B--2---:R-:W2:Y:S01]  /*0f30*/  S2UR UR7, SR_CgaCtaId ;  /* 0x00000000000779c3 */ /* 0x004ea20000008800 */
[----:B------:R-:W-:Y:S02]  /*0f40*/  UMOV UR6, 0x400 ;  /* 0x0000040000067882 */ /* 0x000fe40000000000 */
[----:B------:R-:W-:-:S06]  /*0f50*/  SHF.R.U32.HI R0, RZ, 0x7, R0 ;  /* 0x00000007ff007819 */ /* 0x000fcc0000011600 */
[----:B---3--:R-:W3:Y:S01]  /*0f60*/  SHFL.IDX PT, R0, R0, RZ, 0x1f ;  /* 0x00001fff00007589 */ /* 0x008ee200000e0000 */
[----:B--2---:R-:W-:Y:S01]  /*0f70*/  ULEA UR42, UR7, UR6, 0x18 ;  /* 0x00000006072a7291 */ /* 0x004fe2000f8ec03f */
[----:B---3--:R-:W-:-:S13]  /*0f80*/  R2UR UR4, R0 ;  /* 0x00000000000472ca */ /* 0x008fda00000e0000 */
[----:B------:R-:W-:-:S04]  /*0f90*/  ULEA.HI UR5, UR4, UR4, URZ, 0x1 ;  /* 0x0000000404057291 */ /* 0x000fc8000f8f083f */
[----:B------:R-:W-:-:S04]  /*0fa0*/  ULOP3.LUT UR5, UR5, 0x7fffe, URZ, 0xc0, !UPT ;  /* 0x0007fffe05057892 */ /* 0x000fc8000f8ec03f */
[----:B------:R-:W-:-:S03]  /*0fb0*/  UIADD3 UR5, UR4, -UR5, URZ ;  /* 0x8000000504057290 */ /* 0x000fc6000fffe03f */
[----:B------:R-:W-:Y:S01]  /*0fc0*/  ULDC UR4, c[0x0][0x28c] ;  /* 0x0000a30000047ab9 */ /* 0x000fe20000000800 */
[----:B------:R-:W-:Y:S01]  /*0fd0*/  ULEA UR5, UR5, UR42, 0xd ;  /* 0x0000002a05057291 */ /* 0x000fe2000f8e683f */
[----:B------:R-:W-:-:S03]  /*0fe0*/  ISETP.LT.AND P0, PT, RZ, UR4, PT ;  /* 0x00000004ff007c0c */ /* 0x000fc6000bf01270 */
[----:B------:R-:W-:-:S04]  /*0ff0*/  UIADD3 UR5, UR5, 0x100, URZ ;  /* 0x0000010005057890 */ /* 0x000fc8000fffe03f */
[----:B------:R-:W-:-:S04]  /*1000*/  USHF.R.U32.HI UR5, URZ, 0x4, UR5 ;  /* 0x000000043f057899 */ /* 0x000fc80008011605 */
[----:B------:R-:W-:Y:S02]  /*1010*/  ULOP3.LUT UR41, UR5, 0x3fff, URZ, 0xc0, !UPT ;  /* 0x00003fff05297892 */ /* 0x000fe4000f8ec03f */
[----:B-1--45:R-:W-:Y:S10]  /*1020*/  @P0 BRA `(.L_x_13) ;  /* 0x0000000000400947 */ /* 0x032ff40003800000 */
[----:B------:R-:W-:Y:S01]  /*1030*/  MOV R0, 0x0 ;  /* 0x0000000000007802 */ /* 0x000fe20000000f00 */
[----:B------:R-:W-:Y:S01]  /*1040*/  ULDC.64 UR4, c[0x4][0x68] ;  /* 0x01001a0000047ab9 */ /* 0x000fe20000000a00 */
[----:B------:R-:W-:Y:S01]  /*1050*/  ULDC.64 UR6, c[0x4][0x8] ;  /* 0x0100020000067ab9 */ /* 0x000fe20000000a00 */
[----:B01----:R-:W-:Y:S01]  /*1060*/  IMAD.U32 R4, RZ, RZ, UR4 ;  /* 0x00000004ff047e24 */ /* 0x003fe2000f8e00ff */
[----:B------:R0:W1:Y:S01]  /*1070*/  LDC.64 R14, c[0x4][R0] ;  /* 0x01000000000e7b82 */ /* 0x0000620000000a00 */
[----:B------:R-:W-:Y:S01]  /*1080*/  IMAD.U32 R5, RZ, RZ, UR5 ;  /* 0x00000005ff057e24 */ /* 0x000fe2000f8e00ff */
[----:B------:R-:W-:Y:S01]  /*1090*/  ULDC.64 UR4, c[0x4][0x70] ;  /* 0x01001c0000047ab9 */ /* 0x000fe20000000a00 */
[----:B------:R-:W-:Y:S02]  /*10a0*/  IMAD.U32 R10, RZ, RZ, UR6 ;  /* 0x00000006ff0a7e24 */ /* 0x000fe4000f8e00ff */
[----:B------:R-:W-:Y:S02]  /*10b0*/  IMAD.U32 R6, RZ, RZ, UR4 ;  /* 0x00000004ff067e24 */ /* 0x000fe4000f8e00ff */
[----:B------:R-:W-:-:S02]  /*10c0*/  IMAD.U32 R7, RZ, RZ, UR5 ;  /* 0x00000005ff077e24 */ /* 0x000fc4000f8e00ff */
[----:B------:R-:W-:Y:S02]  /*10d0*/  IMAD.U32 R11, RZ, RZ, UR7 ;  /* 0x00000007ff0b7e24 */ /* 0x000fe4000f8e00ff */
[----:B------:R-:W-:Y:S02]  /*10e0*/  IMAD.MOV.U32 R8, RZ, RZ, 0x1e1 ;  /* 0x000001e1ff087424 */ /* 0x000fe400078e00ff */
[----:B------:R-:W-:Y:S02]  /*10f0*/  IMAD.MOV.U32 R12, RZ, RZ, 0x1 ;  /* 0x00000001ff0c7424 */ /* 0x000fe400078e00ff */
[----:B0-----:R-:W-:-:S07]  /*1100*/  IMAD.MOV.U32 R13, RZ, RZ, RZ ;  /* 0x000000ffff0d7224 */ /* 0x001fce00078e00ff */
[----:B------:R-:W-:-:S07]  /*1110*/  LEPC R20, `(.L_x_13) ;  /* 0x000000001014794e */ /* 0x000fce0000000000 */
[----:B-1---5:R-:W-:Y:S05]  /*1120*/  CALL.ABS.NOINC R14 ;  /* 0x000000000e007343 */ /* 0x022fea0003c00000 */
.L_x_13:
[----:B------:R-:W-:-:S13]  /*1130*/  ISETP.NE.AND P0, PT, R158, 0x3, PT ;  /* 0x000000039e00780c */ /* 0x000fda0003f05270 */
[----:B------:R-:W-:Y:S05]  /*1140*/  @!P0 BRA `(.L_x_14) ;  /* 0x0000000000048947 */ /* 0x000fea0003800000 */
[----:B------:R-:W-:Y:S01]  /*1150*/  BPT.TRAP 0x1 ;  /* 0x000000040000795c */ /* 0x000fe20000300000 */
.L_x_14:
[----:B------:R-:W-:Y:S02]  /*1160*/  IMAD.U32 R3, RZ, RZ, UR39 ;  /* 0x00000027ff037e24 */ /* 0x000fe4000f8e00ff */
[----:B------:R-:W-:-:S03]  /*1170*/  IMAD.U32 R0, RZ, RZ, UR38 ;  /* 0x00000026ff007e24 */ /* 0x000fc6000f8e00ff */
[----:B------:R-:W-:Y:S02]  /*1180*/  LEA R3, R3, UR42, 0x3 ;  /* 0x0000002a03037c11 */ /* 0x000fe4000f8e18ff */
[----:B------:R-:W-:-:S04]  /*1190*/  SHF.L.U32 R0, R0, 0x1f, RZ ;  /* 0x0000001f00007819 */ /* 0x000fc800000006ff */
[----:B------:R2:W3:Y:S01]  /*11a0*/  SYNCS.PHASECHK.TRANS64.TRYWAIT P1, [R3+URZ], R0 ;  /* 0x00000000030075a7 */ /* 0x0004e2000802017f */
[----:B------:R-:W-:Y:S05]  /*11b0*/  @!P0 BRA `(.L_x_15) ;  /* 0x0000000000048947 */ /* 0x000fea0003800000 */
[----:B------:R-:W-:Y:S01]  /*11c0*/  BPT.TRAP 0x1 ;  /* 0x000000040000795c */ /* 0x000fe20000300000 */
.L_x_15:
[----:B---3--:R-:W-:Y:S05]  /*11d0*/  @P1 BRA `(.L_x_16) ;  /* 0x0000000000081947 */ /* 0x008fea0003800000 */
[----:B------:R-:W3:Y:S02]  /*11e0*/  SYNCS.PHASECHK.TRANS64.TRYWAIT P1, [R3+URZ], R0 ;  /* 0x00000000030075a7 */ /* 0x000ee4000802017f */
[----:B---3--:R-:W-:Y:S05]  /*11f0*/  @!P1 BRA `(.L_x_17) ;  /* 0x000000d400749947 */ /* 0x008fea0003800000 */
.L_x_16:
[----:B------:R-:W-:-:S04]  /*1200*/  UISETP.LT.AND UP0, UPT, UR40, 0x1, UPT ;  /* 0x000000012800788c */ /* 0x000fc8000bf01270 */
[----:B------:R-:W-:-:S06]  /*1210*/  USEL UR4, UR40, 0x1, UP0 ;  /* 0x0000000128047887 */ /* 0x000fcc0008000000 */
[----:B--23--:R-:W-:Y:S01]  /*1220*/  IMAD.U32 R0, RZ, RZ, UR4 ;  /* 0x00000004ff007e24 */ /* 0x00cfe2000f8e00ff */
[----:B------:R-:W-:Y:S05]  /*1230*/  WARPSYNC.ALL ;  /* 0x0000000000007948 */ /* 0x000fea0003800000 */
[----:B------:R-:W-:-:S04]  /*1240*/  IADD3 R0, -R0, UR40, RZ ;  /* 0x0000002800007c10 */ /* 0x000fc8000fffe1ff */
[----:B------:R-:W-:Y:S01]  /*1250*/  ISETP.GE.AND P1, PT, R0, 0x1, PT ;  /* 0x000000010000780c */ /* 0x000fe20003f26270 */
[----:B------:R-:W-:Y:S01]  /*1260*/  UIADD3 UR4, UR42, 0x30100, URZ ;  /* 0x000301002a047890 */ /* 0x000fe2000fffe03f */
[----:B------:R-:W-:Y:S01]  /*1270*/  WARPGROUP.ARRIVE ;  /* 0x00000000000079c5 */ /* 0x000fe20000000000 */
[----:B------:R-:W-:Y:S01]  /*1280*/  UMOV UR13, 0x40000040 ;  /* 0x40000040000d7882 */ /* 0x000fe20000000000 */
[----:B------:R-:W-:Y:S01]  /*1290*/  UMOV UR15, 0x40000040 ;  /* 0x40000040000f7882 */ /* 0x000fe20000000000 */
[----:B------:R-:W-:Y:S01]  /*12a0*/  USHF.R.U32.HI UR4, URZ, 0x4, UR4 ;  /* 0x000000043f047899 */ /* 0x000fe20008011604 */
[----:B------:R-:W-:-:S03]  /*12b0*/  UMOV UR11, 0x40000040 ;  /* 0x40000040000b7882 */ /* 0x000fc60000000000 */
[----:B------:R-:W-:Y:S02]  /*12c0*/  ULOP3.LUT UR5, UR4, 0x3fff, URZ, 0xc0, !UPT ;  /* 0x00003fff04057892 */ /* 0x000fe4000f8ec03f */
[----:B------:R-:W-:Y:S02]  /*12d0*/  ULOP3.LUT UR4, UR41, 0x10000, URZ, 0xfc, !UPT ;  /* 0x0001000029047892 */ /* 0x000fe4000f8efc3f */
[----:B------:R-:W-:Y:S02]  /*12e0*/  ULOP3.LUT UR5, UR5, 0x10000, URZ, 0xfc, !UPT ;  /* 0x0001000005057892 */ /* 0x000fe4000f8efc3f */
[----:B------:R-:W-:Y:S02]  /*12f0*/  ULEA UR6, UR39, UR4, 0xc ;  /* 0x0000000427067291 */ /* 0x000fe4000f8e603f */
[----:B------:R-:W-:Y:S02]  /*1300*/  ULEA UR8, UR39, UR5, 0x9 ;  /* 0x0000000527087291 */ /* 0x000fe4000f8e483f */
[----:B------:R-:W-:-:S02]  /*1310*/  UIADD3 UR7, UR6, 0x400, URZ ;  /* 0x0000040006077890 */ /* 0x000fc4000fffe03f */
[----:B------:R-:W-:Y:S02]  /*1320*/  UIADD3 UR9, UR6, 0x800, URZ ;  /* 0x0000080006097890 */ /* 0x000fe4000fffe03f */
[----:B------:R-:W-:Y:S01]  /*1330*/  UMOV UR12, UR6 ;  /* 0x00000006000c7c82 */ /* 0x000fe20008000000 */
[----:B------:R-:W-:Y:S01]  /*1340*/  UMOV UR14, UR8 ;  /* 0x00000008000e7c82 */ /* 0x000fe20008000000 */
[----:B------:R-:W-:Y:S01]  /*1350*/  UIADD3 UR10, UR6, 0xc00, URZ ;  /* 0x00000c00060a7890 */ /* 0x000fe2000fffe03f */
[----:B------:R-:W-:Y:S01]  /*1360*/  HGMMA.64x64x16.F32.BF16 R120, gdesc[UR12], RZ, !UPT, gsb0 ;  /* 0x00e000000c7879f0 */ /* 0x000fe2000c0018ff */
[----:B------:R-:W-:Y:S01]  /*1370*/  UMOV UR12, UR7 ;  /* 0x00000007000c7c82 */ /* 0x000fe20008000000 */
[----:B------:R-:W-:Y:S01]  /*1380*/  UMOV UR13, 0x40000040 ;  /* 0x40000040000d7882 */ /* 0x000fe20000000000 */
[----:B------:R-:W-:Y:S01]  /*1390*/  UIADD3 UR7, UR6, 0x402, URZ ;  /* 0x0000040206077890 */ /* 0x000fe2000fffe03f */
[----:B------:R-:W-:Y:S02]  /*13a0*/  WARPGROUP.DEPBAR.LE gsb0, 0x0 ;  /* 0x00008000000079c5 */ /* 0x000fe40000010000 */
[----:B------:R-:W-:-:S06]  /*13b0*/  WARPGROUP.ARRIVE ;  /* 0x00000000000079c5 */ /* 0x000fcc0000000000 */
        /* <DEDUP_REMOVED lines=13> */
[----:B------:R-:W-:Y:S02]  /*1490*/  UIADD3 UR12, UR6, 0x2, URZ ;  /* 0x00000002060c7890 */ /* 0x000fe4000fffe03f */
[----:B------:R-:W-:Y:S01]  /*14a0*/  UIADD3 UR14, UR8, 0x2, URZ ;  /* 0x00000002080e7890 */ /* 0x000fe2000fffe03f */
[----:B------:R-:W-:Y:S01]  /*14b0*/  UMOV UR13, 0x40000040 ;  /* 0x40000040000d7882 */ /* 0x000fe20000000000 */
[----:B------:R-:W-:Y:S01]  /*14c0*/  UMOV UR15, 0x40000040 ;  /* 0x40000040000f7882 */ /* 0x000fe20000000000 */
[----:B------:R-:W-:Y:S02]  /*14d0*/  WARPGROUP.DEPBAR.LE gsb0, 0x0 ;  /* 0x00008000000079c5 */ /* 0x000fe40000010000 */
[----:B------:R-:W-:-:S06]  /*14e0*/  WARPGROUP.ARRIVE ;  /* 0x00000000000079c5 */ /* 0x000fcc0000000000 */
[----:B------:R-:W-:Y:S01]  /*14f0*/  HGMMA.64x64x16.F32.BF16 R120, gdesc[UR12], R120, gsb0 ;  /* 0x00e000000c7879f0 */ /* 0x000fe20008001878 */
[----:B------:R-:W-:Y:S01]  /*1500*/  UMOV UR12, UR7 ;  /* 0x00000007000c7c82 */ /* 0x000fe20008000000 */
[----:B------:R-:W-:Y:S01]  /*1510*/  UMOV UR13, 0x40000040 ;  /* 0x40000040000d7882 */ /* 0x000fe20000000000 */
[----:B------:R-:W-:Y:S01]  /*1520*/  UIADD3 UR7, UR6, 0x404, URZ ;  /* 0x0000040406077890 */ /* 0x000fe2000fffe03f */
        /* <DEDUP_REMOVED lines=30> */
[----:B------:R-:W-:Y:S01]  /*1710*/  UMOV UR9, 0x40000040 ;  /* 0x4000004000097882 */ /* 0x000fe20000000000 */
[----:B------:R-:W-:Y:S02]  /*1720*/  WARPGROUP.DEPBAR.LE gsb0, 0x0 ;  /* 0x00008000000079c5 */ /* 0x000fe40000010000 */
[----:B------:R-:W-:-:S06]  /*1730*/  WARPGROUP.ARRIVE ;  /* 0x00000000000079c5 */ /* 0x000fcc0000000000 */
[----:B------:R-:W-:Y:S01]  /*1740*/  HGMMA.64x64x16.F32.BF16 R56, gdesc[UR12], R56, gsb0 ;  /* 0x00e000000c3879f0 */ /* 0x000fe20008001838 */
[----:B------:R-:W-:Y:S01]  /*1750*/  UMOV UR12, UR10 ;  /* 0x0000000a000c7c82 */ /* 0x000fe20008000000 */
[----:B------:R-:W-:Y:S01]  /*1760*/  UMOV UR13, 0x40000040 ;  /* 0x40000040000d7882 */ /* 0x000fe20000000000 */
[----:B------:R-:W-:-:S03]  /*1770*/  UIADD3 UR10, UR8, 0x6, URZ ;  /* 0x00000006080a7890 */ /* 0x000fc6000fffe03f */
[----:B------:R-:W-:Y:S01]  /*1780*/  UMOV UR8, UR7 ;  /* 0x0000000700087c82 */ /* 0x000fe20008000000 */
[----:B------:R-:W-:Y:S02]  /*1790*/  WARPGROUP.DEPBAR.LE gsb0, 0x0 ;  /* 0x00008000000079c5 */ /* 0x000fe40000010000 */
[----:B------:R-:W-:-:S06]  /*17a0*/  WARPGROUP.ARRIVE ;  /* 0x00000000000079c5 */ /* 0x000fcc0000000000 */
[----:B------:R-:W-:Y:S01]  /*17b0*/  HGMMA.64x64x16.F32.BF16 R24, gdesc[UR12], R24, gsb0 ;  /* 0x00e000000c1879f0 */ /* 0x000fe20008001818 */
[----:B------:R-:W-:Y:S02]  /*17c0*/  UIADD3 UR12, UR6, 0x406, URZ ;  /* 0x00000406060c7890 */ /* 0x000fe4000fffe03f */
[----:B------:R-:W-:Y:S02]  /*17d0*/  UIADD3 UR13, UR6, 0x806, URZ ;  /* 0x00000806060d7890 */ /* 0x000fe4000fffe03f */
[----:B------:R-:W-:Y:S01]  /*17e0*/  UIADD3 UR6, UR6, 0xc06, URZ ;  /* 0x00000c0606067890 */ /* 0x000fe2000fffe03f */
[----:B------:R-:W-:Y:S02]  /*17f0*/  WARPGROUP.DEPBAR.LE gsb0, 0x0 ;  /* 0x00008000000079c5 */ /* 0x000fe40000010000 */
[----:B------:R-:W-:-:S06]  /*1800*/  WARPGROUP.ARRIVE ;  /* 0x00000000000079c5 */ /* 0x000fcc0000000000 */
[----:B------:R-:W-:Y:S01]  /*1810*/  HGMMA.64x64x16.F32.BF16 R120, gdesc[UR8], R120, gsb0 ;  /* 0x00e00000087879f0 */ /* 0x000fe20008001878 */
[----:B------:R-:W-:Y:S01]  /*1820*/  UMOV UR8, UR12 ;  /* 0x0000000c00087c82 */ /* 0x000fe20008000000 */
[----:B------:R-:W-:Y:S01]  /*1830*/  UMOV UR9, 0x40000040 ;  /* 0x4000004000097882 */ /* 0x000fe20000000000 */
        /* <DEDUP_REMOVED lines=12> */
[----:B------:R-:W-:Y:S03]  /*1900*/  HGMMA.64x64x16.F32.BF16 R24, gdesc[UR8], R24, gsb0 ;  /* 0x00e00000081879f0 */ /* 0x000fe60008001818 */
[----:B------:R-:W-:Y:S02]  /*1910*/  WARPGROUP.DEPBAR.LE gsb0, 0x0 ;  /* 0x00008000000079c5 */ /* 0x000fe40000010000 */
[----:B------:R-:W-:Y:S05]  /*1920*/  @!P1 BRA `(.L_x_18) ;  /* 0x00000008003c9947 */ /* 0x000fea0003800000 */
[----:B------:R-:W-:-:S04]  /*1930*/  UIADD3 UR6, UR39, 0x1, URZ ;  /* 0x0000000127067890 */ /* 0x000fc8000fffe03f */
[----:B------:R-:W-:-:S04]  /*1940*/  UISETP.NE.AND UP0, UPT, UR6, 0x3, UPT ;  /* 0x000000030600788c */ /* 0x000fc8000bf05270 */
[----:B------:R-:W-:Y:S02]  /*1950*/  USEL UR7, URZ, 0x1, UP0 ;  /* 0x000000013f077887 */ /* 0x000fe40008000000 */
[----:B------:R-:W-:Y:S02]  /*1960*/  USEL UR6, UR6, URZ, UP0 ;  /* 0x0000003f06067287 */ /* 0x000fe40008000000 */
[----:B------:R-:W-:-:S06]  /*1970*/  ULOP3.LUT UR7, UR38, UR7, URZ, 0x3c, !UPT ;  /* 0x0000000726077292 */ /* 0x000fcc000f8e3c3f */
[----:B01----:R-:W-:Y:S01]  /*1980*/  IMAD.U32 R5, RZ, RZ, UR7 ;  /* 0x00000007ff057e24 */ /* 0x003fe2000f8e00ff */
[----:B------:R-:W-:-:S06]  /*1990*/  UMOV UR7, UR39 ;  /* 0x0000002700077c82 */ /* 0x000fcc0008000000 */
.L_x_25:
[----:B01----:R-:W-:Y:S05]  /*19a0*/  @!P0 BRA `(.L_x_19) ;  /* 0x0000000000048947 */ /* 0x003fea0003800000 */
[----:B------:R-:W-:Y:S01]  /*19b0*/  BPT.TRAP 0x1 ;  /* 0x000000040000795c */ /* 0x000fe20000300000 */
.L_x_19:
[----:B------:R-:W0:Y:S01]  /*19c0*/  S2UR UR9, SR_CgaCtaId ;  /* 0x00000000000979c3 */ /* 0x000e220000008800 */
[----:B------:R-:W-:Y:S01]  /*19d0*/  UMOV UR8, 0x400 ;  /* 0x0000040000087882 */ /* 0x000fe20000000000 */
[----:B------:R-:W-:Y:S01]  /*19e0*/  SHF.L.U32 R3, R5, 0x1f, RZ ;  /* 0x0000001f05037819 */ /* 0x000fe200000006ff */
[----:B0-----:R-:W-:-:S04]  /*19f0*/  ULEA UR8, UR9, UR8, 0x18 ;  /* 0x0000000809087291 */ /* 0x001fc8000f8ec03f */
[----:B------:R-:W-:-:S09]  /*1a00*/  ULEA UR9, UR6, UR8, 0x3 ;  /* 0x0000000806097291 */ /* 0x000fd2000f8e183f */
[----:B------:R0:W1:Y:S01]  /*1a10*/  SYNCS.PHASECHK.TRANS64.TRYWAIT P1, [UR9], R3 ;  /* 0x00000003ff0075a7 */ /* 0x0000620008020149 */
[----:B------:R-:W-:Y:S05]  /*1a20*/  @!P0 BRA `(.L_x_20) ;  /* 0x0000000000048947 */ /* 0x000fea0003800000 */
[----:B------:R-:W-:Y:S01]  /*1a30*/  BPT.TRAP 0x1 ;  /* 0x000000040000795c */ /* 0x000fe20000300000 */
.L_x_20:
[----:B-1----:R-:W-:Y:S05]  /*1a40*/  @P1 BRA `(.L_x_21) ;  /* 0x0000000000081947 */ /* 0x002fea0003800000 */
[----:B------:R-:W1:Y:S02]  /*1a50*/  SYNCS.PHASECHK.TRANS64.TRYWAIT P1, [UR9], R3 ;  /* 0x00000003ff0075a7 */ /* 0x000e640008020149 */
[----:B-1----:R-:W-:Y:S05]  /*1a60*/  @!P1 BRA `(.L_x_22) ;  /* 0x000000cc006c9947 */ /* 0x002fea0003800000 */
.L_x_21:
[----:B------:R-:W-:Y:S01]  /*1a70*/  ULEA UR10, UR6, UR4, 0xc ;  /* 0x00000004060a7291 */ /* 0x000fe2000f8e603f */
[----:B------:R-:W-:Y:S01]  /*1a80*/  WARPGROUP.ARRIVE ;  /* 0x00000000000079c5 */ /* 0x000fe20000000000 */
[----:B------:R-:W-:Y:S01]  /*1a90*/  ULEA UR12, UR6, UR5, 0x9 ;  /* 0x00000005060c7291 */ /* 0x000fe2000f8e483f */
[----:B------:R-:W-:Y:S01]  /*1aa0*/  UMOV UR17, 0x40000040 ;  /* 0x4000004000117882 */ /* 0x000fe20000000000 */
[----:B------:R-:W-:Y:S01]  /*1ab0*/  UMOV UR19, 0x40000040 ;  /* 0x4000004000137882 */ /* 0x000fe20000000000 */
[----:B------:R-:W-:Y:S02]  /*1ac0*/  UIADD3 UR9, UR10, 0x400, URZ ;  /* 0x000004000a097890 */ /* 0x000fe4000fffe03f */
[----:B------:R-:W-:Y:S02]  /*1ad0*/  UMOV UR16, UR10 ;  /* 0x0000000a00107c82 */ /* 0x000fe40008000000 */
[----:B------:R-:W-:Y:S01]  /*1ae0*/  UMOV UR18, UR12 ;  /* 0x0000000c00127c82 */ /* 0x000fe20008000000 */
[----:B------:R-:W-:Y:S01]  /*1af0*/  UIADD3 UR11, UR10, 0x800, URZ ;  /* 0x000008000a0b7890 */ /* 0x000fe2000fffe03f */
[----:B------:R-:W-:Y:S01]  /*1b00*/  HGMMA.64x64x16.F32.BF16 R120, gdesc[UR16], R120, gsb0 ;  /* 0x00e00000107879f0 */ /* 0x000fe20008001878 */
[----:B------:R-:W-:Y:S01]  /*1b10*/  UMOV UR17, 0x40000040 ;  /* 0x4000004000117882 */ /* 0x000fe20000000000 */
[----:B------:R-:W-:Y:S01]  /*1b20*/  UMOV UR16, UR9 ;  /* 0x0000000900107c82 */ /* 0x000fe20008000000 */
[----:B------:R-:W-:-:S02]  /*1b30*/  UIADD3 UR13, UR10, 0xc00, URZ ;  /* 0x00000c000a0d7890 */ /* 0x000fc4000fffe03f */
[----:B------:R-:W-:Y:S02]  /*1b40*/  UIADD3 UR9, UR10, 0x402, URZ ;  /* 0x000004020a097890 */ /* 0x000fe4000fffe03f */
[----:B------:R-:W-:Y:S01]  /*1b50*/  UIADD3 UR14, UR12, 0x6, URZ ;  /* 0x000000060c0e7890 */ /* 0x000fe2000fffe03f */
        /* <DEDUP_REMOVED lines=50> */
[----:B------:R-:W-:-:S07]  /*1e80*/  UIADD3 UR9, UR10, 0x6, URZ ;  /* 0x000000060a097890 */ /* 0x000fce000fffe03f */
[----:B------:R-:W-:Y:S01]  /*1e90*/  UMOV UR12, UR9 ;  /* 0x00000009000c7c82 */ /* 0x000fe20008000000 */
        /* <DEDUP_REMOVED lines=37> */
[----:B------:R-:W-:Y:S01]  /*20f0*/  BPT.TRAP 0x1 ;  /* 0x000000040000795c */ /* 0x000fe20000300000 */
.L_x_23:
[----:B------:R-:W-:Y:S01]  /*2100*/  ULEA UR8, UR7, UR8, 0x3 ;  /* 0x0000000807087291 */ /* 0x000fe2000f8e183f */
[----:B------:R-:W-:-:S03]  /*2110*/  ISETP.GT.U32.AND P1, PT, R19, 0x1, PT ;  /* 0x000000011300780c */ /* 0x000fc60003f24070 */
[----:B------:R-:W-:-:S04]  /*2120*/  UIADD3 UR8, UR8, 0x18, URZ ;  /* 0x0000001808087890 */ /* 0x000fc8000fffe03f */
[----:B------:R-:W-:-:S09]  /*2130*/  UPRMT UR8, URZ, 0x654, UR8 ;  /* 0x000006543f087896 */ /* 0x000fd20008000008 */
[----:B------:R-:W-:Y:S01]  /*2140*/  SYNCS.ARRIVE.TRANS64.RED.A1T0 RZ, [UR8], RZ ;  /* 0x000000ffffff79a7 */ /* 0x000fe20008100408 */
[----:B------:R-:W-:Y:S05]  /*2150*/  @P1 BRA `(.L_x_24) ;  /* 0x0000000000041947 */ /* 0x000fea0003800000 */
[----:B------:R-:W-:Y:S01]  /*2160*/  BPT.TRAP 0x1 ;  /* 0x000000040000795c */ /* 0x000fe20000300000 */
.L_x_24:
[----:B------:R-:W-:Y:S01]  /*2170*/  UIADD3 UR6, UR6, 0x1, URZ ;  /* 0x0000000106067890 */ /* 0x000fe2000fffe03f */
[C---:B------:R-:W-:Y:S01]  /*2180*/  ISETP.GT.AND P1, PT, R0.reuse, 0x1, PT ;  /* 0x000000010000780c */ /* 0x040fe20003f24270 */
[----:B------:R-:W-:Y:S01]  /*2190*/  UIADD3 UR7, UR7, 0x1, URZ ;  /* 0x0000000107077890 */ /* 0x000fe2000fffe03f */
[----:B------:R-:W-:Y:S01]  /*21a0*/  VIADD R0, R0, 0xffffffff ;  /* 0xffffffff00007836 */ /* 0x000fe20000000000 */
[----:B------:R-:W-:Y:S02]  /*21b0*/  UISETP.NE.AND UP0, UPT, UR6, 0x3, UPT ;  /* 0x000000030600788c */ /* 0x000fe4000bf05270 */
[----:B------:R-:W-:Y:S02]  /*21c0*/  UISETP.NE.AND UP1, UPT, UR7, 0x3, UPT ;  /* 0x000000030700788c */ /* 0x000fe4000bf25270 */
[----:B------:R-:W-:Y:S02]  /*21d0*/  USEL UR8, URZ, 0x1, UP0 ;  /* 0x000000013f087887 */ /* 0x000fe40008000000 */
[----:B------:R-:W-:-:S02]  /*21e0*/  USEL UR6, UR6, URZ, UP0 ;  /* 0x0000003f06067287 */ /* 0x000fc40008000000 */
[----:B------:R-:W-:Y:S02]  /*21f0*/  USEL UR7, UR7, URZ, UP1 ;  /* 0x0000003f07077287 */ /* 0x000fe40008800000 */
[----:B------:R-:W-:Y:S01]  /*2200*/  LOP3.LUT R5, R5, UR8, RZ, 0x3c, !PT ;  /* 0x0000000805057c12 */ /* 0x000fe2000f8e3cff */
[----:B------:R-:W-:Y:S09]  /*2210*/  @P1 BRA `(.L_x_25) ;  /* 0xfffffff400e01947 */ /* 0x000ff2000383ffff */
.L_x_18:
[----:B------:R-:W2:Y:S02]  /*2220*/  LDC R0, c[0x0][0x28c] ;  /* 0x0000a300ff007b82 */ /* 0x000ea40000000800 */
[----:B--2---:R-:W-:-:S13]  /*2230*/  ISETP.GE.AND P1, PT, R0, 0x1, PT ;  /* 0x000000010000780c */ /* 0x004fda0003f26270 */
[----:B------:R-:W-:Y:S05]  /*2240*/  @!P1 BRA `(.L_x_26) ;  /* 0x0000000000489947 */ /* 0x000fea0003800000 */
[----:B------:R-:W-:Y:S05]  /*2250*/  @!P0 BRA `(.L_x_27) ;  /* 0x0000000000048947 */ /* 0x000fea0003800000 */
[----:B------:R-:W-:Y:S01]  /*2260*/  BPT.TRAP 0x1 ;  /* 0x000000040000795c */ /* 0x000fe20000300000 */
.L_x_27:
[----:B------:R-:W2:Y:S01]  /*2270*/  S2UR UR7, SR_CgaCtaId ;  /* 0x00000000000779c3 */ /* 0x000ea20000008800 */
[----:B------:R-:W-:Y:S01]  /*2280*/  UISETP.LT.AND UP0, UPT, UR40, 0x1, UPT ;  /* 0x000000012800788c */ /* 0x000fe2000bf01270 */
[----:B------:R-:W-:-:S03]  /*2290*/  ISETP.GT.U32.AND P0, PT, R19, 0x1, PT ;  /* 0x000000011300780c */ /* 0x000fc60003f04070 */
[----:B------:R-:W-:-:S04]  /*22a0*/  USEL UR6, UR40, 0x1, UP0 ;  /* 0x0000000128067887 */ /* 0x000fc80008000000 */
[----:B------:R-:W-:-:S04]  /*22b0*/  UIADD3 UR6, UR39, UR40, -UR6 ;  /* 0x0000002827067290 */ /* 0x000fc8000fffe806 */
[----:B------:R-:W-:-:S04]  /*22c0*/  UIMAD.WIDE.U32 UR4, UR6, -0x55555555, URZ ;  /* 0xaaaaaaab060478a5 */ /* 0x000fc8000f8e003f */
[----:B------:R-:W-:-:S03]  /*22d0*/  USHF.R.U32.HI UR4, URZ, 0x1, UR5 ;  /* 0x000000013f047899 */ /* 0x000fc60008011605 */
[----:B------:R-:W-:Y:S01]  /*22e0*/  UMOV UR5, 0x400 ;  /* 0x0000040000057882 */ /* 0x000fe20000000000 */
[----:B------:R-:W-:Y:S02]  /*22f0*/  UIMAD UR6, UR4, -0x3, UR6 ;  /* 0xfffffffd040678a4 */ /* 0x000fe4000f8e0206 */
[----:B--2---:R-:W-:-:S04]  /*2300*/  ULEA UR5, UR7, UR5, 0x18 ;  /* 0x0000000507057291 */ /* 0x004fc8000f8ec03f */
[----:B------:R-:W-:-:S04]  /*2310*/  ULEA UR6, UR6, UR5, 0x3 ;  /* 0x0000000506067291 */ /* 0x000fc8000f8e183f */
[----:B------:R-:W-:-:S04]  /*2320*/  UIADD3 UR6, UR6, 0x18, URZ ;  /* 0x0000001806067890 */ /* 0x000fc8000fffe03f */
[----:B------:R-:W-:-:S09]  /*2330*/  UPRMT UR6, URZ, 0x654, UR6 ;  /* 0x000006543f067896 */ /* 0x000fd20008000006 */
[----:B------:R-:W-:Y:S01]  /*2340*/  SYNCS.ARRIVE.TRANS64.RED.A1T0 RZ, [UR6], RZ ;  /* 0x000000ffffff79a7 */ /* 0x000fe20008100406 */
[----:B------:R-:W-:Y:S05]  /*2350*/  @P0 BRA `(.L_x_26) ;  /* 0x0000000000040947 */ /* 0x000fea0003800000 */
[----:B------:R-:W-:Y:S01]  /*2360*/  BPT.TRAP 0x1 ;  /* 0x000000040000795c */ /* 0x000fe20000300000 */
.L_x_26:
[----:B------:R-:W2:Y:S01]  /*2370*/  LDC R6, c[0x0][0x288] ;  /* 0x0000a200ff067b82 */ /* 0x000ea20000000800 */
[----:B------:R-:W-:Y:S01]  /*2380*/  LOP3.LUT R0, R22, 0x1, RZ, 0xc0, !PT ;  /* 0x0000000116007812 */ /* 0x000fe200078ec0ff */
[----:B------:R-:W-:Y:S01]  /*2390*/  IMAD.SHL.U32 R9, R156, 0x40, RZ ;  /* 0x000000409c097824 */ /* 0x000fe200078e00ff */
[----:B01----:R-:W-:Y:S01]  /*23a0*/  SHF.R.U32.HI R3, RZ, 0x2, R18 ;  /* 0x00000002ff037819 */ /* 0x003fe20000011612 */
[----:B------:R-:W-:Y:S01]  /*23b0*/  UIADD3 UR39, UR40, UR39, URZ ;  /* 0x0000002728277290 */ /* 0x000fe2000fffe03f */
[----:B------:R-:W-:Y:S01]  /*23c0*/  LOP3.LUT R4, R18, 0x60, RZ, 0xc0, !PT ;  /* 0x0000006012047812 */ /* 0x000fe200078ec0ff */
[----:B------:R-:W-:Y:S01]  /*23d0*/  IMAD.SHL.U32 R10, R0, 0x40, RZ ;  /* 0x00000040000a7824 */ /* 0x000fe200078e00ff */
[----:B------:R-:W-:Y:S01]  /*23e0*/  LOP3.LUT R3, R3, 0x7, RZ, 0xc0, !PT ;  /* 0x0000000703037812 */ /* 0x000fe200078ec0ff */
[----:B------:R-:W-:Y:S01]  /*23f0*/  IMAD.SHL.U32 R13, R155, 0x200, RZ ;  /* 0x000002009b0d7824 */ /* 0x000fe200078e00ff */
[----:B------:R-:W-:Y:S01]  /*2400*/  SHF.R.U32.HI R8, RZ, 0x1, R4 ;  /* 0x00000001ff087819 */ /* 0x000fe20000011604 */
[----:B------:R-:W-:Y:S01]  /*2410*/  UISETP.GT.U32.AND UP0, UPT, UR39, 0x2, UPT ;  /* 0x000000022700788c */ /* 0x000fe2000bf04070 */
[----:B------:R-:W-:Y:S01]  /*2420*/  LOP3.LUT R4, R18, 0x3, RZ, 0xc0, !PT ;  /* 0x0000000312047812 */ /* 0x000fe200078ec0ff */
[----:B------:R-:W-:Y:S01]  /*2430*/  ULDC UR7, c[0x0][0x284] ;  /* 0x0000a10000077ab9 */ /* 0x000fe20000000800 */
[--C-:B------:R-:W-:Y:S01]  /*2440*/  IADD3 R5, RZ, -R8, -R3.reuse ;  /* 0x80000008ff057210 */ /* 0x100fe20007ffe803 */
[----:B------:R-:W-:Y:S01]  /*2450*/  UISETP.LT.U32.AND UP0, UPT, UR40, 0x3, UP0 ;  /* 0x000000032800788c */ /* 0x000fe20008701070 */
[----:B------:R-:W-:Y:S01]  /*2460*/  LOP3.LUT R3, R10, 0x40, R3, 0xe2, !PT ;  /* 0x000000400a037812 */ /* 0x000fe200078ee203 */
[----:B------:R-:W-:Y:S01]  /*2470*/  IMAD.SHL.U32 R10, R18, 0x2, RZ ;  /* 0x00000002120a7824 */ /* 0x000fe200078e00ff */
[----:B------:R-:W-:Y:S01]  /*2480*/  UISETP.GE.U32.AND UP1, UPT, UR40, 0x3, UPT ;  /* 0x000000032800788c */ /* 0x000fe2000bf26070 */
[----:B------:R-:W-:Y:S01]  /*2490*/  SHF.R.S32.HI R159, RZ, 0x1f, R23 ;  /* 0x0000001fff9f7819 */ /* 0x000fe20000011417 */
[----:B------:R-:W-:Y:S01]  /*24a0*/  ULDC.64 UR8, c[0x0][0x5d0] ;  /* 0x0001740000087ab9 */ /* 0x000fe20000000a00 */
[----:B------:R-:W-:Y:S01]  /*24b0*/  UIMAD.WIDE.U32 UR4, UR39, -0x55555555, URZ ;  /* 0xaaaaaaab270478a5 */ /* 0x000fe2000f8e003f */
[C---:B------:R-:W-:Y:S01]  /*24c0*/  LOP3.LUT R10, R9.reuse, 0x6, R10, 0xf8, !PT ;  /* 0x00000006090a7812 */ /* 0x040fe200078ef80a */
[----:B------:R-:W-:Y:S01]  /*24d0*/  USEL UR6, URZ, 0x1, !UP0 ;  /* 0x000000013f067887 */ /* 0x000fe2000c000000 */
[----:B------:R-:W-:Y:S01]  /*24e0*/  IMAD R0, R0, -0x40, R5 ;  /* 0xffffffc000007824 */ /* 0x000fe200078e0205 */
[----:B--2---:R-:W-:Y:S01]  /*24f0*/  ISETP.GE.AND P0, PT, R9, R6, PT ;  /* 0x000000060900720c */ /* 0x004fe20003f06270 */
[----:B------:R-:W-:Y:S01]  /*2500*/  IMAD R14, R4, -0x2, R6 ;  /* 0xfffffffe040e7824 */ /* 0x000fe200078e0206 */
[----:B------:R-:W-:Y:S01]  /*2510*/  SHF.R.S32.HI R11, RZ, 0x1f, R10 ;  /* 0x0000001fff0b7819 */ /* 0x000fe2000001140a */
[----:B------:R-:W-:Y:S01]  /*2520*/  IMAD R4, R159, UR8, RZ ;  /* 0x000000089f047c24 */ /* 0x000fe2000f8e02ff */
[----:B------:R-:W-:Y:S01]  /*2530*/  ISETP.GE.OR P0, PT, R13, UR7, P0 ;  /* 0x000000070d007c0c */ /* 0x000fe20008706670 */
[----:B------:R-:W-:Y:S01]  /*2540*/  IMAD.WIDE R6, R155, 0x200, RZ ;  /* 0x000002009b067825 */ /* 0x000fe200078e02ff */
[----:B------:R-:W-:-:S02]  /*2550*/  USHF.R.U32.HI UR4, URZ, 0x1, UR5 ;  /* 0x000000013f047899 */ /* 0x000fc40008011605 */
[----:B------:R-:W-:Y:S01]  /*2560*/  ULOP3.LUT UR38, UR38, UR6, URZ, 0x3c, !UPT ;  /* 0x0000000626267292 */ /* 0x000fe2000f8e3c3f */
[C---:B------:R-:W-:Y:S01]  /*2570*/  IMAD R15, R23.reuse, UR9, R4 ;  /* 0x00000009170f7c24 */ /* 0x040fe2000f8e0204 */
[----:B------:R-:W-:Y:S01]  /*2580*/  LOP3.LUT R169, R6, R3, R8, 0xfe, !PT ;  /* 0x0000000306a97212 */ /* 0x000fe200078efe08 */
[----:B------:R-:W-:Y:S01]  /*2590*/  IMAD.WIDE.U32 R4, R23, UR8, R10 ;  /* 0x0000000817047c25 */ /* 0x000fe2000f8e000a */
[----:B------:R-:W-:Y:S01]  /*25a0*/  UIMAD UR39, UR4, -0x3, UR39 ;  /* 0xfffffffd042778a4 */ /* 0x000fe2000f8e0227 */
[----:B------:R-:W-:Y:S01]  /*25b0*/  IADD3 R3, -R13, UR7, R0 ;  /* 0x000000070d037c10 */ /* 0x000fe2000fffe100 */
[----:B------:R-:W-:Y:S01]  /*25c0*/  @UP1 ULOP3.LUT UR38, UR38, 0x1, UR4, 0x78, !UPT ;  /* 0x0000000126261892 */ /* 0x000fe2000f8e7804 */
[----:B------:R-:W-:Y:S02]  /*25d0*/  IMAD.IADD R5, R5, 0x1, R15 ;  /* 0x0000000105057824 */ /* 0x000fe400078e020f */
[----:B------:R-:W-:Y:S02]  /*25e0*/  IMAD.IADD R14, R14, 0x1, -R9 ;  /* 0x000000010e0e7824 */ /* 0x000fe400078e0a09 */
[----:B------:R-:W-:Y:S01]  /*25f0*/  IMAD.MOV.U32 R0, RZ, RZ, -0x1 ;  /* 0xffffffffff007424 */ /* 0x000fe200078e00ff */
[----:B------:R-:W-:Y:S06]  /*2600*/  @P0 BRA `(.L_x_28) ;  /* 0x000000a4005c0947 */ /* 0x000fec0003800000 */
[----:B------:R-:W0:Y:S01]  /*2610*/  LDC.64 R12, c[0x0][0x5c8] ;  /* 0x00017200ff0c7b82 */ /* 0x000e220000000a00 */
[----:B-----5:R-:W-:Y:S01]  /*2620*/  FSETP.NEU.AND P1, PT, R154, RZ, PT ;  /* 0x000000ff9a00720b */ /* 0x020fe20003f2d000 */
[----:B------:R-:W-:Y:S01]  /*2630*/  BSSY B0, `(.L_x_28) ;  /* 0x0000a54000007945 */ /* 0x000fe20003800000 */
[----:B------:R-:W-:-:S04]  /*2640*/  ISETP.GT.AND P4, PT, R14, RZ, PT ;  /* 0x000000ff0e00720c */ /* 0x000fc80003f84270 */
[----:B------:R-:W-:Y:S01]  /*2650*/  ISETP.GT.AND P0, PT, R3, RZ, P4 ;  /* 0x000000ff0300720c */ /* 0x000fe20002704270 */
[-C--:B0-----:R-:W-:Y:S02]  /*2660*/  IMAD R8, R7, R12.reuse, RZ ;  /* 0x0000000c07087224 */ /* 0x081fe400078e02ff */
[----:B------:R-:W-:-:S04]  /*2670*/  IMAD.WIDE.U32 R156, R169, R12, R4 ;  /* 0x0000000ca99c7225 */ /* 0x000fc800078e0004 */
[----:B------:R-:W-:-:S04]  /*2680*/  IMAD R5, R169, R13, R8 ;  /* 0x0000000da9057224 */ /* 0x000fc800078e0208 */
[----:B------:R-:W-:Y:S01]  /*2690*/  IMAD.IADD R155, R157, 0x1, R5 ;  /* 0x000000019d9b7824 */ /* 0x000fe200078e0205 */
[----:B------:R-:W-:Y:S06]  /*26a0*/  @!P1 BRA `(.L_x_29) ;  /* 0x0000007000949947 */ /* 0x000fec0003800000 */
[----:B------:R-:W0:Y:S01]  /*26b0*/  LDC.64 R162, c[0x0][0x5b8] ;  /* 0x00016e00ffa27b82 */ /* 0x000e220000000a00 */
[----:B------:R-:W-:-:S07]  /*26c0*/  ULDC.64 UR4, c[0x0][0x5c0] ;  /* 0x0001700000047ab9 */ /* 0x000fce0000000a00 */
[----:B------:R-:W1:Y:S08]  /*26d0*/  LDC.64 R20, c[0x0][0x5b0] ;  /* 0x00016c00ff147b82 */ /* 0x000e700000000a00 */
[----:B------:R-:W2:Y:S01]  /*26e0*/  LDC.64 R160, c[0x0][0x5a8] ;  /* 0x00016a00ffa07b82 */ /* 0x000ea20000000a00 */
[-C--:B0-----:R-:W-:Y:S02]  /*26f0*/  IMAD R4, R159, R162.reuse, RZ ;  /* 0x000000a29f047224 */ /* 0x081fe400078e02ff */
[----:B------:R-:W-:-:S04]  /*2700*/  IMAD.WIDE.U32 R166, R23, R162, R10 ;  /* 0x000000a217a67225 */ /* 0x000fc800078e000a */
[----:B------:R-:W-:Y:S02]  /*2710*/  IMAD R159, R23, R163, R4 ;  /* 0x000000a3179f7224 */ /* 0x000fe400078e0204 */
[-C--:B-1----:R-:W-:Y:S02]  /*2720*/  IMAD R6, R7, R20.reuse, RZ ;  /* 0x0000001407067224 */ /* 0x082fe400078e02ff */
[----:B------:R-:W-:Y:S02]  /*2730*/  IMAD.IADD R165, R167, 0x1, R159 ;  /* 0x00000001a7a57824 */ /* 0x000fe400078e029f */
[----:B------:R-:W-:Y:S02]  /*2740*/  IMAD.MOV.U32 R164, RZ, RZ, R166 ;  /* 0x000000ffffa47224 */ /* 0x000fe400078e00a6 */
[C---:B------:R-:W-:Y:S02]  /*2750*/  IMAD R163, R169.reuse, R21, R6 ;  /* 0x00000015a9a37224 */ /* 0x040fe400078e0206 */
[----:B------:R-:W-:-:S04]  /*2760*/  IMAD.WIDE.U32 R4, R169, R20, R164 ;  /* 0x00000014a9047225 */ /* 0x000fc800078e00a4 */
[----:B------:R-:W-:Y:S01]  /*2770*/  IMAD.IADD R5, R5, 0x1, R163 ;  /* 0x0000000105057824 */ /* 0x000fe200078e02a3 */
[----:B--2---:R-:W-:-:S04]  /*2780*/  LEA R8, P1, R4, R160, 0x1 ;  /* 0x000000a004087211 */ /* 0x004fc800078208ff */
[----:B------:R-:W-:-:S05]  /*2790*/  LEA.HI.X R9, R4, R161, R5, 0x1, P1 ;  /* 0x000000a104097211 */ /* 0x000fca00008f0c05 */
[----:B------:R-:W2:Y:S01]  /*27a0*/  @P0 LDG.E.LTC128B.U16 R15, desc[UR36][R8.64] ;  /* 0x00000024080f0981 */ /* 0x000ea2000c1e1520 */
[----:B------:R-:W-:Y:S01]  /*27b0*/  LEA R6, P1, R156, UR4, 0x1 ;  /* 0x000000049c067c11 */ /* 0x000fe2000f8208ff */
[----:B------:R-:W-:Y:S01]  /*27c0*/  IMAD.WIDE.U32 R4, R169, R20, R10 ;  /* 0x00000014a9047225 */ /* 0x000fe200078e000a */
[----:B------:R-:W-:Y:S01]  /*27d0*/  ISETP.GT.AND P6, PT, R14, 0x1, PT ;  /* 0x000000010e00780c */ /* 0x000fe20003fc4270 */
[----:B------:R-:W-:Y:S01]  /*27e0*/  BSSY B1, `(.L_x_30) ;  /* 0x0000013000017945 */ /* 0x000fe20003800000 */
[----:B------:R-:W-:Y:S01]  /*27f0*/  LOP3.LUT R152, R152, 0xfffffffd, RZ, 0xc0, !PT ;  /* 0xfffffffd98987812 */ /* 0x000fe200078ec0ff */
[----:B------:R-:W-:Y:S02]  /*2800*/  IMAD.IADD R5, R163, 0x1, R5 ;  /* 0x00000001a3057824 */ /* 0x000fe400078e0205 */
[----:B------:R-:W-:-:S04]  /*2810*/  IMAD.WIDE.U32 R4, R23, R162, R4 ;  /* 0x000000a217047225 */ /* 0x000fc800078e0004 */
[----:B------:R-:W-:-:S04]  /*2820*/  IMAD.IADD R5, R159, 0x1, R5 ;  /* 0x000000019f057824 */ /* 0x000fc800078e0205 */
[----:B------:R-:W-:Y:S01]  /*2830*/  @P6 LOP3.LUT R152, R152, 0x2, RZ, 0xfc, !PT ;  /* 0x0000000298986812 */ /* 0x000fe200078efcff */
[----:B--2---:R-:W-:-:S04]  /*2840*/  IMAD.U32 R7, R15, 0x10000, RZ ;  /* 0x000100000f077824 */ /* 0x004fc800078e00ff */
[----:B------:R-:W-:-:S04]  /*2850*/  FMUL R7, R7, R154 ;  /* 0x0000009a07077220 */ /* 0x000fc80000400000 */
[----:B------:R-:W-:Y:S01]  /*2860*/  FFMA R120, R120, R153, R7 ;  /* 0x0000009978787223 */ /* 0x000fe20000000007 */
[----:B------:R-:W-:Y:S02]  /*2870*/  LEA.HI.X R7, R156, UR5, R155, 0x1, P1 ;  /* 0x000000059c077c11 */ /* 0x000fe400088f0c9b */
[----:B------:R-:W-:Y:S02]  /*2880*/  ISETP.GT.AND P1, PT, R3, RZ, P6 ;  /* 0x000000ff0300720c */ /* 0x000fe40003724270 */
[----:B------:R-:W-:Y:S02]  /*2890*/  F2FP.BF16.F32.PACK_AB R120, RZ, R120 ;  /* 0x00000078ff78723e */ /* 0x000fe400000010ff */
[----:B------:R-:W-:-:S03]  /*28a0*/  LEA R156, P2, R4, R160, 0x1 ;  /* 0x000000a0049c7211 */ /* 0x000fc600078408ff */
[----:B------:R0:W-:Y:S01]  /*28b0*/  @P0 STG.E.U16 desc[UR36][R6.64], R120 ;  /* 0x0000007806000986 */ /* 0x0001e2000c101524 */
[----:B------:R-:W-:Y:S01]  /*28c0*/  LEA.HI.X R157, R4, R161, R5, 0x1, P2 ;  /* 0x000000a1049d7211 */ /* 0x000fe200010f0c05 */
[C---:B------:R-:W-:Y:S01]  /*28d0*/  IMAD.SHL.U32 R4, R20.reuse, 0x8, RZ ;  /* 0x0000000814047824 */ /* 0x040fe200078e00ff */
[----:B------:R-:W-:-:S03]  /*28e0*/  SHF.L.U64.HI R5, R20, 0x3, R21 ;  /* 0x0000000314057819 */ /* 0x000fc60000010215 */
[----:B------:R-:W-:Y:S05]  /*28f0*/  @!P1 BRA `(.L_x_31) ;  /* 0x0000000000049947 */ /* 0x000fea0003800000 */
[----:B------:R1:W5:Y:S02]  /*2900*/  LDG.E.LTC128B.U16 R15, desc[UR36][R156.64+0x2] ;  /* 0x000002249c0f7981 */ /* 0x000364000c1e1520 */
.L_x_31:
[----:B------:R-:W-:Y:S05]  /*2910*/  BSYNC B1 ;  /* 0x0000000000017941 */ /* 0x000fea0003800000 */
.L_x_30:
[----:B------:R-:W-:Y:S01]  /*2920*/  IMAD.WIDE.U32 R168, R169, R20, R4 ;  /* 0x00000014a9a87225 */ /* 0x000fe200078e0004 */
[----:B------:R-:W-:Y:S02]  /*2930*/  ISETP.GT.AND P0, PT, R3, 0x8, P4 ;  /* 0x000000080300780c */ /* 0x000fe40002704270 */
[C---:B0----5:R-:W-:Y:S01]  /*2940*/  PRMT R120, R15.reuse, 0x7610, R120 ;  /* 0x000076100f787816 */ /* 0x061fe20000000078 */
[----:B------:R-:W-:Y:S01]  /*2950*/  IMAD.U32 R155, R15, 0x10000, RZ ;  /* 0x000100000f9b7824 */ /* 0x000fe200078e00ff */
[----:B------:R-:W-:Y:S01]  /*2960*/  IADD3 R166, P2, R166, R168, RZ ;  /* 0x000000a8a6a67210 */ /* 0x000fe20007f5e0ff */
[----:B------:R-:W-:Y:S02]  /*2970*/  IMAD.IADD R163, R163, 0x1, R169 ;  /* 0x00000001a3a37824 */ /* 0x000fe400078e02a9 */
[----:B------:R-:W-:Y:S02]  /*2980*/  FMUL R4, R155, R154 ;  /* 0x0000009a9b047220 */ /* 0x000fe40000400000 */
[----:B------:R-:W-:-:S02]  /*2990*/  IMAD.X R164, R163, 0x1, R165, P2 ;  /* 0x00000001a3a47824 */ /* 0x000fc400010e06a5 */
[----:B------:R-:W-:Y:S01]  /*29a0*/  FFMA R121, R121, R153, R4 ;  /* 0x0000009979797223 */ /* 0x000fe20000000004 */
[----:B------:R-:W-:-:S04]  /*29b0*/  LEA R4, P2, R166, R160, 0x1 ;  /* 0x000000a0a6047211 */ /* 0x000fc800078408ff */
[----:B------:R-:W-:Y:S02]  /*29c0*/  F2FP.BF16.F32.PACK_AB R121, RZ, R121 ;  /* 0x00000079ff79723e */ /* 0x000fe400000010ff */
[----:B------:R-:W-:-:S03]  /*29d0*/  LEA.HI.X R5, R166, R161, R164, 0x1, P2 ;  /* 0x000000a1a6057211 */ /* 0x000fc600010f0ca4 */
[----:B------:R0:W-:Y:S04]  /*29e0*/  @P1 STG.E.U16 desc[UR36][R6.64+0x2], R121 ;  /* 0x0000027906001986 */ /* 0x0001e8000c101524 */
[----:B------:R-:W2:Y:S01]  /*29f0*/  @P0 LDG.E.LTC128B.U16 R120, desc[UR36][R4.64] ;  /* 0x0000002404780981 */ /* 0x000ea2000c1e1520 */
[----:B------:R-:W-:Y:S01]  /*2a00*/  IADD3 R10, P1, R10, R168, RZ ;  /* 0x000000a80a0a7210 */ /* 0x000fe20007f3e0ff */
[----:B------:R-:W-:Y:S01]  /*2a10*/  BSSY B1, `(.L_x_32) ;  /* 0x0000011000017945 */ /* 0x000fe20003800000 */
[----:B------:R-:W-:-:S03]  /*2a20*/  ISETP.GT.AND P2, PT, R3, 0x8, P6 ;  /* 0x000000080300780c */ /* 0x000fc60003744270 */
[----:B------:R-:W-:Y:S02]  /*2a30*/  IMAD.X R11, R11, 0x1, R163, P1 ;  /* 0x000000010b0b7824 */ /* 0x000fe400008e06a3 */
[----:B------:R-:W-:Y:S01]  /*2a40*/  IMAD.WIDE.U32 R162, R23, R162, R10 ;  /* 0x000000a217a27225 */ /* 0x000fe200078e000a */
[C---:B------:R-:W-:Y:S02]  /*2a50*/  SHF.L.U64.HI R11, R12.reuse, 0x4, R13 ;  /* 0x000000040c0b7819 */ /* 0x040fe4000001020d */
[----:B------:R-:W-:Y:S01]  /*2a60*/  LEA R10, P1, R12, R6, 0x4 ;  /* 0x000000060c0a7211 */ /* 0x000fe200078220ff */
[----:B------:R-:W-:Y:S01]  /*2a70*/  IMAD.IADD R23, R159, 0x1, R163 ;  /* 0x000000019f177824 */ /* 0x000fe200078e02a3 */
[----:B------:R-:W-:-:S03]  /*2a80*/  LEA R160, P3, R162, R160, 0x1 ;  /* 0x000000a0a2a07211 */ /* 0x000fc600078608ff */
[----:B------:R-:W-:Y:S01]  /*2a90*/  IMAD.X R11, R11, 0x1, R7, P1 ;  /* 0x000000010b0b7824 */ /* 0x000fe200008e0607 */
[----:B------:R-:W-:Y:S01]  /*2aa0*/  LEA.HI.X R161, R162, R161, R23, 0x1, P3 ;  /* 0x000000a1a2a17211 */ /* 0x000fe200018f0c17 */
[----:B--2---:R-:W-:-:S04]  /*2ab0*/  IMAD.U32 R15, R120, 0x10000, RZ ;  /* 0x00010000780f7824 */ /* 0x004fc800078e00ff */
[----:B------:R-:W-:-:S04]  /*2ac0*/  FMUL R15, R15, R154 ;  /* 0x0000009a0f0f7220 */ /* 0x000fc80000400000 */
[----:B------:R-:W-:-:S05]  /*2ad0*/  FFMA R15, R122, R153, R15 ;  /* 0x000000997a0f7223 */ /* 0x000fca000000000f */
[----:B------:R-:W-:-:S05]  /*2ae0*/  F2FP.BF16.F32.PACK_AB R15, RZ, R15 ;  /* 0x0000000fff0f723e */ /* 0x000fca00000010ff */
[----:B------:R0:W-:Y:S01]  /*2af0*/  @P0 STG.E.U16 desc[UR36][R10.64], R15 ;  /* 0x0000000f0a000986 */ /* 0x0001e2000c101524 */
[----:B------:R-:W-:Y:S05]  /*2b00*/  @!P2 BRA `(.L_x_33) ;  /* 0x000000000004a947 */ /* 0x000fea0003800000 */
[----:B------:R2:W5:Y:S02]  /*2b10*/  LDG.E.LTC128B.U16 R120, desc[UR36][R160.64+0x2] ;  /* 0x00000224a0787981 */ /* 0x000564000c1e1520 */
.L_x_33:
[----:B------:R-:W-:Y:S05]  /*2b20*/  BSYNC B1 ;  /* 0x0000000000017941 */ /* 0x000fea0003800000 */
.L_x_32:
[----:B0----5:R-:W-:Y:S01]  /*2b30*/  IMAD.U32 R15, R120, 0x10000, RZ ;  /* 0x00010000780f7824 */ /* 0x021fe200078e00ff */
[----:B------:R-:W-:Y:S01]  /*2b40*/  ISETP.GT.AND P3, PT, R14, 0x8, PT ;  /* 0x000000080e00780c */ /* 0x000fe20003f64270 */
[----:B------:R-:W-:Y:S01]  /*2b50*/  BSSY B1, `(.L_x_34) ;  /* 0x000000a000017945 */ /* 0x000fe20003800000 */
[----:B------:R-:W-:Y:S01]  /*2b60*/  LOP3.LUT R152, R152, 0xfffffffb, RZ, 0xc0, !PT ;  /* 0xfffffffb98987812 */ /* 0x000fe200078ec0ff */
[----:B------:R-:W-:Y:S01]  /*2b70*/  FMUL R122, R15, R154 ;  /* 0x0000009a0f7a7220 */ /* 0x000fe20000400000 */
[----:B------:R-:W-:-:S03]  /*2b80*/  ISETP.GT.AND P1, PT, R3, RZ, P3 ;  /* 0x000000ff0300720c */ /* 0x000fc60001f24270 */
[----:B------:R-:W-:-:S05]  /*2b90*/  FFMA R122, R123, R153, R122 ;  /* 0x000000997b7a7223 */ /* 0x000fca000000007a */
[----:B------:R-:W-:Y:S02]  /*2ba0*/  F2FP.BF16.F32.PACK_AB R122, RZ, R122 ;  /* 0x0000007aff7a723e */ /* 0x000fe400000010ff */
[----:B------:R-:W-:-:S03]  /*2bb0*/  @P3 LOP3.LUT R152, R152, 0x4, RZ, 0xfc, !PT ;  /* 0x0000000498983812 */ /* 0x000fc600078efcff */
[----:B------:R0:W-:Y:S01]  /*2bc0*/  @P2 STG.E.U16 desc[UR36][R10.64+0x2], R122 ;  /* 0x0000027a0a002986 */ /* 0x0001e2000c101524 */
[----:B------:R-:W-:Y:S05]  /*2bd0*/  @!P1 BRA `(.L_x_35) ;  /* 0x0000000000049947 */ /* 0x000fea0003800000 */
[----:B------:R3:W5:Y:S02]  /*2be0*/  LDG.E.LTC128B.U16 R120, desc[UR36][R156.64+0x10] ;  /* 0x000010249c787981 */ /* 0x000764000c1e1520 */
.L_x_35:
[----:B------:R-:W-:Y:S05]  /*2bf0*/  BSYNC B1 ;  /* 0x0000000000017941 */ /* 0x000fea0003800000 */
.L_x_34:
[----:B-----5:R-:W-:Y:S01]  /*2c00*/  IMAD.U32 R15, R120, 0x10000, RZ ;  /* 0x00010000780f7824 */ /* 0x020fe200078e00ff */
        /* <DEDUP_REMOVED lines=11> */
.L_x_37:
[----:B------:R-:W-:Y:S05]  /*2cc0*/  BSYNC B1 ;  /* 0x0000000000017941 */ /* 0x000fea0003800000 */
.L_x_36:
[----:B----45:R-:W-:Y:S01]  /*2cd0*/  IMAD.U32 R15, R120, 0x10000, RZ ;  /* 0x00010000780f7824 */ /* 0x030fe200078e00ff */
[----:B------:R-:W-:Y:S01]  /*2ce0*/  ISETP.GT.AND P1, PT, R3, 0x8, P3 ;  /* 0x000000080300780c */ /* 0x000fe20001f24270 */
[----:B------:R-:W-:Y:S02]  /*2cf0*/  BSSY B1, `(.L_x_38) ;  /* 0x0000007000017945 */ /* 0x000fe40003800000 */
[----:B0-----:R-:W-:-:S04]  /*2d00*/  FMUL R122, R15, R154 ;  /* 0x0000009a0f7a7220 */ /* 0x001fc80000400000 */
[----:B------:R-:W-:-:S05]  /*2d10*/  FFMA R122, R125, R153, R122 ;  /* 0x000000997d7a7223 */ /* 0x000fca000000007a */
[----:B------:R-:W-:-:S05]  /*2d20*/  F2FP.BF16.F32.PACK_AB R122, RZ, R122 ;  /* 0x0000007aff7a723e */ /* 0x000fca00000010ff */
[----:B------:R0:W-:Y:S01]  /*2d30*/  @P0 STG.E.U16 desc[UR36][R6.64+0x12], R122 ;  /* 0x0000127a06000986 */ /* 0x0001e2000c101524 */
[----:B------:R-:W-:Y:S05]  /*2d40*/  @!P1 BRA `(.L_x_39) ;  /* 0x0000000000049947 */ /* 0x000fea0003800000 */
[----:B------:R4:W5:Y:S02]  /*2d50*/  LDG.E.LTC128B.U16 R120, desc[UR36][R160.64+0x10] ;  /* 0x00001024a0787981 */ /* 0x000964000c1e1520 */
.L_x_39:
[----:B------:R-:W-:Y:S05]  /*2d60*/  BSYNC B1 ;  /* 0x0000000000017941 */ /* 0x000fea0003800000 */
.L_x_38:
[----:B-----5:R-:W-:Y:S01]  /*2d70*/  IMAD.U32 R15, R120, 0x10000, RZ ;  /* 0x00010000780f7824 */ /* 0x020fe200078e00ff */
[----:B------:R-:W-:Y:S01]  /*2d80*/  ISETP.GT.AND P0, PT, R3, 0x8, P2 ;  /* 0x000000080300780c */ /* 0x000fe20001704270 */
[----:B------:R-:W-:Y:S02]  /*2d90*/  BSSY B1, `(.L_x_40) ;  /* 0x0000007000017945 */ /* 0x000fe40003800000 */
[----:B------:R-:W-:-:S04]  /*2da0*/  FMUL R15, R15, R154 ;  /* 0x0000009a0f0f7220 */ /* 0x000fc80000400000 */
[----:B------:R-:W-:-:S05]  /*2db0*/  FFMA R15, R126, R153, R15 ;  /* 0x000000997e0f7223 */ /* 0x000fca000000000f */
[----:B------:R-:W-:-:S05]  /*2dc0*/  F2FP.BF16.F32.PACK_AB R15, RZ, R15 ;  /* 0x0000000fff0f723e */ /* 0x000fca00000010ff */
[----:B------:R0:W-:Y:S01]  /*2dd0*/  @P1 STG.E.U16 desc[UR36][R10.64+0x10], R15 ;  /* 0x0000100f0a001986 */ /* 0x0001e2000c101524 */
[----:B------:R-:W-:Y:S05]  /*2de0*/  @!P0 BRA `(.L_x_41) ;  /* 0x0000000000048947 */ /* 0x000fea0003800000 */
[----:B------:R0:W5:Y:S02]  /*2df0*/  LDG.E.LTC128B.U16 R120, desc[UR36][R160.64+0x12] ;  /* 0x00001224a0787981 */ /* 0x000164000c1e1520 */
.L_x_41:
[----:B------:R-:W-:Y:S05]  /*2e00*/  BSYNC B1 ;  /* 0x0000000000017941 */ /* 0x000fea0003800000 */
.L_x_40:
[----:B0----5:R-:W-:Y:S01]  /*2e10*/  IMAD.U32 R15, R120, 0x10000, RZ ;  /* 0x00010000780f7824 */ /* 0x021fe200078e00ff */
[----:B------:R-:W-:Y:S01]  /*2e20*/  ISETP.GT.AND P2, PT, R14, 0x10, PT ;  /* 0x000000100e00780c */ /* 0x000fe20003f44270 */
[----:B------:R-:W-:Y:S01]  /*2e30*/  BSSY B1, `(.L_x_42) ;  /* 0x000000a000017945 */ /* 0x000fe20003800000 */
[----:B------:R-:W-:Y:S01]  /*2e40*/  LOP3.LUT R152, R152, 0xffffffef, RZ, 0xc0, !PT ;  /* 0xffffffef98987812 */ /* 0x000fe200078ec0ff */
[----:B------:R-:W-:-:S04]  /*2e50*/  FMUL R122, R15, R154 ;  /* 0x0000009a0f7a7220 */ /* 0x000fc80000400000 */
[----:B------:R-:W-:-:S05]  /*2e60*/  FFMA R122, R127, R153, R122 ;  /* 0x000000997f7a7223 */ /* 0x000fca000000007a */
[----:B------:R-:W-:Y:S02]  /*2e70*/  F2FP.BF16.F32.PACK_AB R122, RZ, R122 ;  /* 0x0000007aff7a723e */ /* 0x000fe400000010ff */
[----:B------:R-:W-:-:S03]  /*2e80*/  @P2 LOP3.LUT R152, R152, 0x10, RZ, 0xfc, !PT ;  /* 0x0000001098982812 */ /* 0x000fc600078efcff */
[----:B------:R0:W-:Y:S01]  /*2e90*/  @P0 STG.E.U16 desc[UR36][R10.64+0x12], R122 ;  /* 0x0000127a0a000986 */ /* 0x0001e2000c101524 */
[----:B------:R-:W-:-:S13]  /*2ea0*/  ISETP.GT.AND P0, PT, R3, RZ, P2 ;  /* 0x000000ff0300720c */ /* 0x000fda0001704270 */
[----:B0-----:R-:W-:Y:S05]  /*2eb0*/  @!P0 BRA `(.L_x_43) ;  /* 0x0000000000048947 */ /* 0x001fea0003800000 */
[----:B------:R0:W5:Y:S02]  /*2ec0*/  LDG.E.LTC128B.U16 R120, desc[UR36][R156.64+0x20] ;  /* 0x000020249c787981 */ /* 0x000164000c1e1520 */
.L_x_43:
[----:B------:R-:W-:Y:S05]  /*2ed0*/  BSYNC B1 ;  /* 0x0000000000017941 */ /* 0x000fea0003800000 */
.L_x_42:
[----:B-----5:R-:W-:Y:S01]  /*2ee0*/  IMAD.U32 R15, R120, 0x10000, RZ ;  /* 0x00010000780f7824 */ /* 0x020fe200078e00ff */
[C---:B------:R-:W-:Y:S01]  /*2ef0*/  SHF.L.U64.HI R123, R12.reuse, 0x8, R13 ;  /* 0x000000080c7b7819 */ /* 0x040fe2000001020d */
[----:B------:R-:W-:Y:S01]  /*2f00*/  IMAD.SHL.U32 R121, R12, 0x100, RZ ;  /* 0x000001000c797824 */ /* 0x000fe200078e00ff */
[----:B------:R-:W-:Y:S01]  /*2f10*/  ISETP.GT.AND P1, PT, R14, 0x11, PT ;  /* 0x000000110e00780c */ /* 0x000fe20003f24270 */
[----:B------:R-:W-:Y:S01]  /*2f20*/  FMUL R15, R15, R154 ;  /* 0x0000009a0f0f7220 */ /* 0x000fe20000400000 */
[----:B------:R-:W-:Y:S01]  /*2f30*/  LOP3.LUT R152, R152, 0xffffffdf, RZ, 0xc0, !PT ;  /* 0xffffffdf98987812 */ /* 0x000fe200078ec0ff */
[----:B------:R-:W-:Y:S01]  /*2f40*/  BSSY B1, `(.L_x_44) ;  /* 0x000000d000017945 */ /* 0x000fe20003800000 */
[----:B------:R-:W-:Y:S01]  /*2f50*/  LOP3.LUT R23, R121, 0x2, RZ, 0xfc, !PT ;  /* 0x0000000279177812 */ /* 0x000fe200078efcff */
[----:B------:R-:W-:-:S05]  /*2f60*/  FFMA R15, R128, R153, R15 ;  /* 0x00000099800f7223 */ /* 0x000fca000000000f */
[----:B------:R-:W-:-:S03]  /*2f70*/  F2FP.BF16.F32.PACK_AB R15, RZ, R15 ;  /* 0x0000000fff0f723e */ /* 0x000fc600000010ff */
[----:B------:R-:W-:Y:S02]  /*2f80*/  @P1 LOP3.LUT R152, R152, 0x20, RZ, 0xfc, !PT ;  /* 0x0000002098981812 */ /* 0x000fe400078efcff */
[----:B------:R0:W-:Y:S01]  /*2f90*/  @P0 STG.E.U16 desc[UR36][R6.64+0x20], R15 ;  /* 0x0000200f06000986 */ /* 0x0001e2000c101524 */
[----:B------:R-:W-:-:S05]  /*2fa0*/  IADD3 R162, P0, R23, R6, RZ ;  /* 0x0000000617a27210 */ /* 0x000fca0007f1e0ff */
[----:B------:R-:W-:Y:S01]  /*2fb0*/  IMAD.X R163, R123, 0x1, R7, P0 ;  /* 0x000000017ba37824 */ /* 0x000fe200000e0607 */
[----:B------:R-:W-:-:S05]  /*2fc0*/  IADD3 R12, P0, R121, R6, RZ ;  /* 0x00000006790c7210 */ /* 0x000fca0007f1e0ff */
[----:B------:R-:W-:Y:S01]  /*2fd0*/  IMAD.X R13, R123, 0x1, R7, P0 ;  /* 0x000000017b0d7824 */ /* 0x000fe200000e0607 */
[----:B------:R-:W-:-:S13]  /*2fe0*/  ISETP.GT.AND P0, PT, R3, RZ, P1 ;  /* 0x000000ff0300720c */ /* 0x000fda0000f04270 */
[----:B0-----:R-:W-:Y:S05]  /*2ff0*/  @!P0 BRA `(.L_x_45) ;  /* 0x0000000000048947 */ /* 0x001fea0003800000 */
[----:B------:R0:W5:Y:S02]  /*3000*/  LDG.E.LTC128B.U16 R120, desc[UR36][R156.64+0x22] ;  /* 0x000022249c787981 */ /* 0x000164000c1e1520 */
.L_x_45:
[----:B------:R-:W-:Y:S05]  /*3010*/  BSYNC B1 ;  /* 0x0000000000017941 */ /* 0x000fea0003800000 */
.L_x_44:
[----:B-----5:R-:W-:Y:S01]  /*3020*/  IMAD.U32 R15, R120, 0x10000, RZ ;  /* 0x00010000780f7824 */ /* 0x020fe200078e00ff */
[----:B------:R-:W-:Y:S03]  /*3030*/  BSSY B1, `(.L_x_46) ;  /* 0x0000008000017945 */ /* 0x000fe60003800000 */
[----:B------:R-:W-:-:S04]  /*3040*/  FMUL R122, R15, R154 ;  /* 0x0000009a0f7a7220 */ /* 0x000fc80000400000 */
[----:B------:R-:W-:-:S05]  /*3050*/  FFMA R122, R129, R153, R122 ;  /* 0x00000099817a7223 */ /* 0x000fca000000007a */
[----:B------:R-:W-:-:S05]  /*3060*/  F2FP.BF16.F32.PACK_AB R122, RZ, R122 ;  /* 0x0000007aff7a723e */ /* 0x000fca00000010ff */
[----:B------:R0:W-:Y:S01]  /*3070*/  @P0 STG.E.U16 desc[UR36][R6.64+0x22], R122 ;  /* 0x0000227a06000986 */ /* 0x0001e2000c101524 */
[----:B------:R-:W-:-:S13]  /*3080*/  ISETP.GT.AND P0, PT, R3, 0x8, P2 ;  /* 0x000000080300780c */ /* 0x000fda0001704270 */
[----:B0-----:R-:W-:Y:S05]  /*3090*/  @!P0 BRA `(.L_x_47) ;  /* 0x0000000000048947 */ /* 0x001fea0003800000 */
[----:B------:R0:W5:Y:S02]  /*30a0*/  LDG.E.LTC128B.U16 R120, desc[UR36][R160.64+0x20] ;  /* 0x00002024a0787981 */ /* 0x000164000c1e1520 */
.L_x_47:
[----:B------:R-:W-:Y:S05]  /*30b0*/  BSYNC B1 ;  /* 0x0000000000017941 */ /* 0x000fea0003800000 */
.L_x_46:
        /* <DEDUP_REMOVED lines=9> */
.L_x_49:
[----:B------:R-:W-:Y:S05]  /*3150*/  BSYNC B1 ;  /* 0x0000000000017941 */ /* 0x000fea0003800000 */
.L_x_48:
[----:B-----5:R-:W-:Y:S01]  /*3160*/  IMAD.U32 R15, R120, 0x10000, RZ ;  /* 0x00010000780f7824 */ /* 0x020fe200078e00ff */
        /* <DEDUP_REMOVED lines=11> */
.L_x_51:
[----:B------:R-:W-:Y:S05]  /*3220*/  BSYNC B1 ;  /* 0x0000000000017941 */ /* 0x000fea0003800000 */
.L_x_50:
        /* <DEDUP_REMOVED lines=12> */
.L_x_53:
[----:B------:R-:W-:Y:S05]  /*32f0*/  BSYNC B1 ;  /* 0x0000000000017941 */ /* 0x000fea0003800000 */
.L_x_52:
        /* <DEDUP_REMOVED lines=9> */
.L_x_55:
[----:B------:R-:W-:Y:S05]  /*3390*/  BSYNC B1 ;  /* 0x0000000000017941 */ /* 0x000fea0003800000 */
.L_x_54:
        /* <DEDUP_REMOVED lines=9> */
.L_x_57:
[----:B------:R-:W-:Y:S05]  /*3430*/  BSYNC B1 ;  /* 0x0000000000017941 */ /* 0x000fea0003800000 */
.L_x_56:
        /* <DEDUP_REMOVED lines=12> */
.L_x_59:
[----:B------:R-:W-:Y:S05]  /*3500*/  BSYNC B1 ;  /* 0x0000000000017941 */ /* 0x000fea0003800000 */
.L_x_58:
        /* <DEDUP_REMOVED lines=12> */
.L_x_61:
[----:B------:R-:W-:Y:S05]  /*35d0*/  BSYNC B1 ;  /* 0x0000000000017941 */ /* 0x000fea0003800000 */
.L_x_60:
        /* <DEDUP_REMOVED lines=9> */
.L_x_63:
[----:B------:R-:W-:Y:S05]  /*3670*/  BSYNC B1 ;  /* 0x0000000000017941 */ /* 0x000fea0003800000 */
.L_x_62:
        /* <DEDUP_REMOVED lines=9> */
.L_x_65:
[----:B------:R-:W-:Y:S05]  /*3710*/  BSYNC B1 ;  /* 0x0000000000017941 */ /* 0x000fea0003800000 */
.L_x_64:
        /* <DEDUP_REMOVED lines=12> */
.L_x_67:
[----:B------:R-:W-:Y:S05]  /*37e0*/  BSYNC B1 ;  /* 0x0000000000017941 */ /* 0x000fea0003800000 */
.L_x_66:
        /* <DEDUP_REMOVED lines=12> */
.L_x_69:
[----:B------:R-:W-:Y:S05]  /*38b0*/  BSYNC B1 ;  /* 0x0000000000017941 */ /* 0x000fea0003800000 */
.L_x_68:
        /* <DEDUP_REMOVED lines=9> */
.L_x_71:
[----:B------:R-:W-:Y:S05]  /*3950*/  BSYNC B1 ;  /* 0x0000000000017941 */ /* 0x000fea0003800000 */
.L_x_70:
        /* <DEDUP_REMOVED lines=9> */
.L_x_73:
[----:B------:R-:W-:Y:S05]  /*39f0*/  BSYNC B1 ;  /* 0x0000000000017941 */ /* 0x000fea0003800000 */
.L_x_72:
[----:B-----5:R-:W-:Y:S01]  /*3a00*/  IMAD.U32 R15, R120, 0x10000, RZ ;  /* 0x00010000780f7824 */ /* 0x020fe200078e00ff */
[----:B------:R-:W-:Y:S01]  /*3a10*/  ISETP.GT.AND P3, PT, R14, 0x30, PT ;  /* 0x000000300e00780c */ /* 0x000fe20003f64270 */
[----:B------:R-:W-:Y:S02]  /*3a20*/  BSSY B1, `(.L_x_74) ;  /* 0x0000008000017945 */ /* 0x000fe40003800000 */
[----:B------:R-:W-:-:S04]  /*3a30*/  FMUL R122, R15, R154 ;  /* 0x0000009a0f7a7220 */ /* 0x000fc80000400000 */
[----:B------:R-:W-:-:S05]  /*3a40*/  FFMA R122, R143, R153, R122 ;  /* 0x000000998f7a7223 */ /* 0x000fca000000007a */
[----:B------:R-:W-:-:S05]  /*3a50*/  F2FP.BF16.F32.PACK_AB R122, RZ, R122 ;  /* 0x0000007aff7a723e */ /* 0x000fca00000010ff */
[----:B------:R0:W-:Y:S01]  /*3a60*/  @P0 STG.E.U16 desc[UR36][R10.64+0x52], R122 ;  /* 0x0000527a0a000986 */ /* 0x0001e2000c101524 */
[----:B------:R-:W-:-:S13]  /*3a70*/  ISETP.GT.AND P0, PT, R3, RZ, P3 ;  /* 0x000000ff0300720c */ /* 0x000fda0001f04270 */
[----:B0-----:R-:W-:Y:S05]  /*3a80*/  @!P0 BRA `(.L_x_75) ;  /* 0x0000000000048947 */ /* 0x001fea0003800000 */
[----:B------:R0:W5:Y:S02]  /*3a90*/  LDG.E.LTC128B.U16 R120, desc[UR36][R156.64+0x60] ;  /* 0x000060249c787981 */ /* 0x000164000c1e1520 */
.L_x_75:
[----:B------:R-:W-:Y:S05]  /*3aa0*/  BSYNC B1 ;  /* 0x0000000000017941 */ /* 0x000fea0003800000 */
.L_x_74:
        /* <DEDUP_REMOVED lines=10> */
.L_x_77:
[----:B------:R-:W-:Y:S05]  /*3b50*/  BSYNC B1 ;  /* 0x0000000000017941 */ /* 0x000fea0003800000 */
.L_x_76:
        /* <DEDUP_REMOVED lines=9> */
.L_x_79:
[----:B------:R-:W-:Y:S05]  /*3bf0*/  BSYNC B1 ;  /* 0x0000000000017941 */ /* 0x000fea0003800000 */
.L_x_78:
        /* <DEDUP_REMOVED lines=9> */
.L_x_81:
[----:B------:R-:W-:Y:S05]  /*3c90*/  BSYNC B1 ;  /* 0x0000000000017941 */ /* 0x000fea0003800000 */
.L_x_80:
        /* <DEDUP_REMOVED lines=10> */
.L_x_83:
[----:B------:R-:W-:Y:S05]  /*3d40*/  BSYNC B1 ;  /* 0x0000000000017941 */ /* 0x000fea0003800000 */
.L_x_82:
[----:B-----5:R-:W-:Y:S01]  /*3d50*/  IMAD.U32 R15, R120, 0x10000, RZ ;  /* 0x00010000780f7824 */ /* 0x020fe200078e00ff */
[----:B------:R-:W-:Y:S03]  /*3d60*/  BSSY B1, `(.L_x_84) ;  /* 0x0000009000017945 */ /* 0x000fe60003800000 */
[----:B------:R-:W-:-:S04]  /*3d70*/  FMUL R15, R15, R154 ;  /* 0x0000009a0f0f7220 */ /* 0x000fc80000400000 */
[----:B------:R-:W-:-:S05]  /*3d80*/  FFMA R15, R148, R153, R15 ;  /* 0x00000099940f7223 */ /* 0x000fca000000000f */
[----:B------:R-:W-:-:S05]  /*3d90*/  F2FP.BF16.F32.PACK_AB R15, RZ, R15 ;  /* 0x0000000fff0f723e */ /* 0x000fca00000010ff */
[----:B------:R0:W-:Y:S01]  /*3da0*/  @P0 STG.E.U16 desc[UR36][R6.64+0x70], R15 ;  /* 0x0000700f06000986 */ /* 0x0001e2000c101524 */
[----:B------:R-:W-:-:S04]  /*3db0*/  ISETP.GT.AND P0, PT, R14, 0x39, PT ;  /* 0x000000390e00780c */ /* 0x000fc80003f04270 */
[----:B------:R-:W-:-:S13]  /*3dc0*/  ISETP.GT.AND P5, PT, R3, RZ, P0 ;  /* 0x000000ff0300720c */ /* 0x000fda00007a4270 */
[----:B0-----:R-:W-:Y:S05]  /*3dd0*/  @!P5 BRA `(.L_x_85) ;  /* 0x000000000004d947 */ /* 0x001fea0003800000 */
[----:B------:R0:W5:Y:S02]  /*3de0*/  LDG.E.LTC128B.U16 R120, desc[UR36][R156.64+0x72] ;  /* 0x000072249c787981 */ /* 0x000164000c1e1520 */
.L_x_85:
[----:B------:R-:W-:Y:S05]  /*3df0*/  BSYNC B1 ;  /* 0x0000000000017941 */ /* 0x000fea0003800000 */
.L_x_84:
        /* <DEDUP_REMOVED lines=9> */
.L_x_87:
[----:B------:R-:W-:Y:S05]  /*3e90*/  BSYNC B1 ;  /* 0x0000000000017941 */ /* 0x000fea0003800000 */
.L_x_86:
        /* <DEDUP_REMOVED lines=9> */
.L_x_89:
[----:B------:R-:W-:Y:S05]  /*3f30*/  BSYNC B1 ;  /* 0x0000000000017941 */ /* 0x000fea0003800000 */
.L_x_88:
[----:B-----5:R-:W-:Y:S01]  /*3f40*/  IMAD.U32 R15, R120, 0x10000, RZ ;  /* 0x00010000780f7824 */ /* 0x020fe200078e00ff */
[----:B------:R-:W-:Y:S01]  /*3f50*/  LOP3.LUT R125, R121, 0x10, RZ, 0xfc, !PT ;  /* 0x00000010797d7812 */ /* 0x000fe200078efcff */
[C---:B------:R-:W-:Y:S01]  /*3f60*/  IMAD.SHL.U32 R127, R20.reuse, 0x100, RZ ;  /* 0x00000100147f7824 */ /* 0x040fe200078e00ff */
[----:B------:R-:W-:Y:S01]  /*3f70*/  SHF.L.U64.HI R129, R20, 0x8, R21 ;  /* 0x0000000814817819 */ /* 0x000fe20000010215 */
[----:B------:R-:W-:-:S04]  /*3f80*/  FMUL R14, R15, R154 ;  /* 0x0000009a0f0e7220 */ /* 0x000fc80000400000 */
[----:B------:R-:W-:-:S05]  /*3f90*/  FFMA R14, R151, R153, R14 ;  /* 0x00000099970e7223 */ /* 0x000fca000000000e */
[----:B------:R-:W-:-:S04]  /*3fa0*/  F2FP.BF16.F32.PACK_AB R14, RZ, R14 ;  /* 0x0000000eff0e723e */ /* 0x000fc800000010ff */
[----:B------:R-:W-:-:S05]  /*3fb0*/  PRMT R15, R14, 0x7610, R15 ;  /* 0x000076100e0f7816 */ /* 0x000fca000000000f */
[----:B------:R1:W-:Y:S01]  /*3fc0*/  @P5 STG.E.U16 desc[UR36][R10.64+0x72], R15 ;  /* 0x0000720f0a005986 */ /* 0x0003e2000c101524 */
[----:B------:R-:W-:-:S05]  /*3fd0*/  IADD3 R142, P5, R125, R6, RZ ;  /* 0x000000067d8e7210 */ /* 0x000fca0007fbe0ff */
[----:B------:R-:W-:Y:S01]  /*3fe0*/  IMAD.X R143, R123, 0x1, R7, P5 ;  /* 0x000000017b8f7824 */ /* 0x000fe200028e0607 */
[----:B------:R-:W-:-:S05]  /*3ff0*/  IADD3 R14, P5, R127, R8, RZ ;  /* 0x000000087f0e7210 */ /* 0x000fca0007fbe0ff */
[----:B-1----:R-:W-:Y:S01]  /*4000*/  IMAD.X R15, R129, 0x1, R9, P5 ;  /* 0x00000001810f7824 */ /* 0x002fe200028e0609 */
[----:B------:R-:W-:-:S13]  /*4010*/  ISETP.GT.AND P5, PT, R3, 0x80, P4 ;  /* 0x000000800300780c */ /* 0x000fda00027a4270 */
[----:B------:R-:W2:Y:S01]  /*4020*/  @P5 LDG.E.LTC128B.U16 R120, desc[UR36][R14.64] ;  /* 0x000000240e785981 */ /* 0x000ea2000c1e1520 */
[----:B------:R-:W-:Y:S02]  /*4030*/  LOP3.LUT R131, R121, 0x12, RZ, 0xfc, !PT ;  /* 0x0000001279837812 */ /* 0x000fe400078efcff */
[----:B------:R-:W-:Y:S01]  /*4040*/  LOP3.LUT R133, R127, 0x2, RZ, 0xfc, !PT ;  /* 0x000000027f857812 */ /* 0x000fe200078efcff */
[----:B--2---:R-:W-:-:S04]  /*4050*/  IMAD.U32 R21, R120, 0x10000, RZ ;  /* 0x0001000078157824 */ /* 0x004fc800078e00ff */
        /* <DEDUP_REMOVED lines=8> */
[----:B------:R-:W-:Y:S01]  /*40e0*/  IMAD.X R135, R129, 0x1, R9, P5 ;  /* 0x0000000181877824 */ /* 0x000fe200028e0609 */
[----:B------:R-:W-:-:S13]  /*40f0*/  ISETP.GT.AND P5, PT, R3, 0x80, P6 ;  /* 0x000000800300780c */ /* 0x000fda00037a4270 */
[----:B------:R-:W2:Y:S01]  /*4100*/  @P5 LDG.E.LTC128B.U16 R120, desc[UR36][R134.64] ;  /* 0x0000002486785981 */ /* 0x000ea2000c1e1520 */
[----:B------:R-:W-:Y:S01]  /*4110*/  BSSY B1, `(.L_x_90) ;  /* 0x000000e000017945 */ /* 0x000fe20003800000 */
[----:B--2---:R-:W-:-:S04]  /*4120*/  IMAD.U32 R21, R120, 0x10000, RZ ;  /* 0x0001000078157824 */ /* 0x004fc800078e00ff */
[----:B------:R-:W-:-:S04]  /*4130*/  FMUL R20, R21, R154 ;  /* 0x0000009a15147220 */ /* 0x000fc80000400000 */
[----:B------:R-:W-:-:S05]  /*4140*/  FFMA R20, R89, R153, R20 ;  /* 0x0000009959147223 */ /* 0x000fca0000000014 */
[----:B------:R-:W-:-:S04]  /*4150*/  F2FP.BF16.F32.PACK_AB R20, RZ, R20 ;  /* 0x00000014ff14723e */ /* 0x000fc800000010ff */
[----:B------:R-:W-:-:S05]  /*4160*/  PRMT R21, R20, 0x7610, R21 ;  /* 0x0000761014157816 */ /* 0x000fca0000000015 */
[----:B------:R2:W-:Y:S01]  /*4170*/  @P5 STG.E.U16 desc[UR36][R162.64], R21 ;  /* 0x00000015a2005986 */ /* 0x0005e2000c101524 */
[----:B-1----:R-:W-:-:S05]  /*4180*/  IADD3 R88, P5, R121, R10, RZ ;  /* 0x0000000a79587210 */ /* 0x002fca0007fbe0ff */
[----:B------:R-:W-:Y:S01]  /*4190*/  IMAD.X R89, R123, 0x1, R11, P5 ;  /* 0x000000017b597824 */ /* 0x000fe200028e060b */
[----:B------:R-:W-:-:S05]  /*41a0*/  IADD3 R20, P5, R127, R4, RZ ;  /* 0x000000047f147210 */ /* 0x000fca0007fbe0ff */
[----:B--2---:R-:W-:Y:S01]  /*41b0*/  IMAD.X R21, R129, 0x1, R5, P5 ;  /* 0x0000000181157824 */ /* 0x004fe200028e0605 */
[----:B------:R-:W-:-:S13]  /*41c0*/  ISETP.GT.AND P5, PT, R3, 0x88, P4 ;  /* 0x000000880300780c */ /* 0x000fda00027a4270 */
[----:B------:R-:W-:Y:S05]  /*41d0*/  @!P5 BRA `(.L_x_91) ;  /* 0x000000000004d947 */ /* 0x000fea0003800000 */
[----:B------:R1:W5:Y:S02]  /*41e0*/  LDG.E.LTC128B.U16 R120, desc[UR36][R20.64] ;  /* 0x0000002414787981 */ /* 0x000364000c1e1520 */
.L_x_91:
[----:B------:R-:W-:Y:S05]  /*41f0*/  BSYNC B1 ;  /* 0x0000000000017941 */ /* 0x000fea0003800000 */
.L_x_90:
[----:B-----5:R-:W-:Y:S01]  /*4200*/  IMAD.U32 R135, R120, 0x10000, RZ ;  /* 0x0001000078877824 */ /* 0x020fe200078e00ff */
[----:B------:R-:W-:Y:S03]  /*4210*/  BSSY B1, `(.L_x_92) ;  /* 0x000000c000017945 */ /* 0x000fe60003800000 */
[----:B------:R-:W-:-:S04]  /*4220*/  FMUL R135, R135, R154 ;  /* 0x0000009a87877220 */ /* 0x000fc80000400000 */
[----:B------:R-:W-:-:S05]  /*4230*/  FFMA R135, R90, R153, R135 ;  /* 0x000000995a877223 */ /* 0x000fca0000000087 */
[----:B------:R-:W-:-:S05]  /*4240*/  F2FP.BF16.F32.PACK_AB R135, RZ, R135 ;  /* 0x00000087ff87723e */ /* 0x000fca00000010ff */
[----:B------:R2:W-:Y:S01]  /*4250*/  @P5 STG.E.U16 desc[UR36][R88.64], R135 ;  /* 0x0000008758005986 */ /* 0x0005e2000c101524 */
[----:B------:R-:W-:-:S05]  /*4260*/  IADD3 R136, P5, R23, R10, RZ ;  /* 0x0000000a17887210 */ /* 0x000fca0007fbe0ff */
[----:B------:R-:W-:Y:S01]  /*4270*/  IMAD.X R137, R123, 0x1, R11, P5 ;  /* 0x000000017b897824 */ /* 0x000fe200028e060b */
[----:B------:R-:W-:-:S13]  /*4280*/  ISETP.GT.AND P5, PT, R3, 0x88, P6 ;  /* 0x000000880300780c */ /* 0x000fda00037a4270 */
[----:B--2---:R-:W-:Y:S05]  /*4290*/  @!P5 BRA `(.L_x_93) ;  /* 0x00000000000cd947 */ /* 0x004fea0003800000 */
[----:B------:R-:W-:-:S05]  /*42a0*/  IADD3 R134, P6, R133, R4, RZ ;  /* 0x0000000485867210 */ /* 0x000fca0007fde0ff */
[----:B------:R-:W-:-:S05]  /*42b0*/  IMAD.X R135, R129, 0x1, R5, P6 ;  /* 0x0000000181877824 */ /* 0x000fca00030e0605 */
[----:B------:R2:W5:Y:S03]  /*42c0*/  LDG.E.LTC128B.U16 R120, desc[UR36][R134.64] ;  /* 0x0000002486787981 */ /* 0x000566000c1e1520 */
.L_x_93:
[----:B------:R-:W-:Y:S05]  /*42d0*/  BSYNC B1 ;  /* 0x0000000000017941 */ /* 0x000fea0003800000 */
.L_x_92:
[----:B--2--5:R-:W-:Y:S01]  /*42e0*/  IMAD.U32 R135, R120, 0x10000, RZ ;  /* 0x0001000078877824 */ /* 0x024fe200078e00ff */
[----:B------:R-:W-:-:S03]  /*42f0*/  LOP3.LUT P6, RZ, R152, 0x4, RZ, 0xc0, !PT ;  /* 0x0000000498ff7812 */ /* 0x000fc600078cc0ff */
[----:B------:R-:W-:Y:S01]  /*4300*/  FMUL R90, R135, R154 ;  /* 0x0000009a875a7220 */ /* 0x000fe20000400000 */
[----:B------:R-:W-:-:S03]  /*4310*/  LOP3.LUT R135, R121, 0x20, RZ, 0xfc, !PT ;  /* 0x0000002079877812 */ /* 0x000fc600078efcff */
[----:B------:R-:W-:Y:S01]  /*4320*/  FFMA R90, R91, R153, R90 ;  /* 0x000000995b5a7223 */ /* 0x000fe2000000005a */
[----:B------:R-:W-:-:S04]  /*4330*/  LOP3.LUT R91, R127, 0x10, RZ, 0xfc, !PT ;  /* 0x000000107f5b7812 */ /* 0x000fc800078efcff */
[----:B------:R-:W-:-:S05]  /*4340*/  F2FP.BF16.F32.PACK_AB R90, RZ, R90 ;  /* 0x0000005aff5a723e */ /* 0x000fca00000010ff */
[----:B------:R2:W-:Y:S01]  /*4350*/  @P5 STG.E.U16 desc[UR36][R136.64], R90 ;  /* 0x0000005a88005986 */ /* 0x0005e2000c101524 */
[----:B------:R-:W-:-:S05]  /*4360*/  IADD3 R144, P5, R135, R6, RZ ;  /* 0x0000000687907210 */ /* 0x000fca0007fbe0ff */
[----:B------:R-:W-:Y:S01]  /*4370*/  IMAD.X R145, R123, 0x1, R7, P5 ;  /* 0x000000017b917824 */ /* 0x000fe200028e0607 */
[----:B------:R-:W-:-:S05]  /*4380*/  IADD3 R148, P5, R91, R8, RZ ;  /* 0x000000085b947210 */ /* 0x000fca0007fbe0ff */
[----:B------:R-:W-:Y:S01]  /*4390*/  IMAD.X R149, R129, 0x1, R9, P5 ;  /* 0x0000000181957824 */ /* 0x000fe200028e0609 */
[----:B------:R-:W-:-:S13]  /*43a0*/  ISETP.GT.AND P5, PT, R3, 0x80, P6 ;  /* 0x000000800300780c */ /* 0x000fda00037a4270 */
[----:B------:R-:W3:Y:S01]  /*43b0*/  @P5 LDG.E.LTC128B.U16 R120, desc[UR36][R148.64] ;  /* 0x0000002494785981 */ /* 0x000ee2000c1e1520 */
[----:B--2---:R-:W-:Y:S01]  /*43c0*/  LOP3.LUT R137, R121, 0x22, RZ, 0xfc, !PT ;  /* 0x0000002279897812 */ /* 0x004fe200078efcff */
[----:B---3--:R-:W-:-:S04]  /*43d0*/  IMAD.U32 R139, R120, 0x10000, RZ ;  /* 0x00010000788b7824 */ /* 0x008fc800078e00ff */
[----:B------:R-:W-:-:S04]  /*43e0*/  FMUL R139, R139, R154 ;  /* 0x0000009a8b8b7220 */ /* 0x000fc80000400000 */
[----:B------:R-:W-:-:S05]  /*43f0*/  FFMA R139, R92, R153, R139 ;  /* 0x000000995c8b7223 */ /* 0x000fca000000008b */
[----:B------:R-:W-:-:S04]  /*4400*/  F2FP.BF16.F32.PACK_AB R139, RZ, R139 ;  /* 0x0000008bff8b723e */ /* 0x000fc800000010ff */
[----:B------:R-:W-:Y:S02]  /*4410*/  PRMT R92, R139, 0x7610, R92 ;  /* 0x000076108b5c7816 */ /* 0x000fe4000000005c */
[----:B------:R-:W-:-:S03]  /*4420*/  LOP3.LUT R139, R127, 0x12, RZ, 0xfc, !PT ;  /* 0x000000127f8b7812 */ /* 0x000fc600078efcff */
[----:B------:R2:W-:Y:S01]  /*4430*/  @P5 STG.E.U16 desc[UR36][R142.64], R92 ;  /* 0x0000005c8e005986 */ /* 0x0005e2000c101524 */
[----:B------:R-:W-:-:S05]  /*4440*/  IADD3 R146, P5, R137, R6, RZ ;  /* 0x0000000689927210 */ /* 0x000fca0007fbe0ff */
[----:B------:R-:W-:Y:S01]  /*4450*/  IMAD.X R147, R123, 0x1, R7, P5 ;  /* 0x000000017b937824 */ /* 0x000fe200028e0607 */
[----:B------:R-:W-:-:S05]  /*4460*/  IADD3 R148, P5, R139, R8, RZ ;  /* 0x000000088b947210 */ /* 0x000fca0007fbe0ff */
[----:B------:R-:W-:Y:S01]  /*4470*/  IMAD.X R149, R129, 0x1, R9, P5 ;  /* 0x0000000181957824 */ /* 0x000fe200028e0609 */
[----:B------:R-:W-:-:S04]  /*4480*/  LOP3.LUT P5, RZ, R152, 0x8, RZ, 0xc0, !PT ;  /* 0x0000000898ff7812 */ /* 0x000fc800078ac0ff */
[----:B------:R-:W-:-:S13]  /*4490*/  ISETP.GT.AND P5, PT, R3, 0x80, P5 ;  /* 0x000000800300780c */ /* 0x000fda0002fa4270 */
[----:B------:R-:W3:Y:S01]  /*44a0*/  @P5 LDG.E.LTC128B.U16 R120, desc[UR36][R148.64] ;  /* 0x0000002494785981 */ /* 0x000ee2000c1e1520 */
[----:B------:R-:W-:Y:S01]  /*44b0*/  BSSY B1, `(.L_x_94) ;  /* 0x000000e000017945 */ /* 0x000fe20003800000 */
[C---:B---3--:R-:W-:Y:S01]  /*44c0*/  IMAD.U32 R151, R120.reuse, 0x10000, RZ ;  /* 0x0001000078977824 */ /* 0x048fe200078e00ff */
[----:B--2---:R-:W-:-:S03]  /*44d0*/  PRMT R92, R120, 0x7610, R92 ;  /* 0x00007610785c7816 */ /* 0x004fc6000000005c */
        /* <DEDUP_REMOVED lines=11> */
.L_x_95:
[----:B------:R-:W-:Y:S05]  /*4590*/  BSYNC B1 ;  /* 0x0000000000017941 */ /* 0x000fea0003800000 */
.L_x_94:
[----:B--2--5:R-:W-:Y:S01]  /*45a0*/  IMAD.U32 R93, R92, 0x10000, RZ ;  /* 0x000100005c5d7824 */ /* 0x024fe200078e00ff */
[----:B------:R-:W-:Y:S01]  /*45b0*/  LOP3.LUT P6, RZ, R152, 0x8, RZ, 0xc0, !PT ;  /* 0x0000000898ff7812 */ /* 0x000fe200078cc0ff */
[----:B------:R-:W-:Y:S02]  /*45c0*/  BSSY B1, `(.L_x_96) ;  /* 0x000000c000017945 */ /* 0x000fe40003800000 */
        /* <DEDUP_REMOVED lines=11> */
.L_x_97:
[----:B------:R-:W-:Y:S05]  /*4680*/  BSYNC B1 ;  /* 0x0000000000017941 */ /* 0x000fea0003800000 */
.L_x_96:
        /* <DEDUP_REMOVED lines=30> */
[----:B---3--:R-:W-:-:S04]  /*4870*/  IMAD.U32 R155, R92, 0x10000, RZ ;  /* 0x000100005c9b7824 */ /* 0x008fc800078e00ff */
[----:B------:R-:W-:-:S04]  /*4880*/  FMUL R90, R155, R154 ;  /* 0x0000009a9b5a7220 */ /* 0x000fc80000400000 */
[----:B------:R-:W-:-:S05]  /*4890*/  FFMA R90, R97, R153, R90 ;  /* 0x00000099615a7223 */ /* 0x000fca000000005a */
[----:B------:R-:W-:-:S05]  /*48a0*/  F2FP.BF16.F32.PACK_AB R90, RZ, R90 ;  /* 0x0000005aff5a723e */ /* 0x000fca00000010ff */
[----:B------:R3:W-:Y:S01]  /*48b0*/  @P5 STG.E.U16 desc[UR36][R146.64], R90 ;  /* 0x0000005a92005986 */ /* 0x0007e2000c101524 */
[----:B--2---:R-:W-:-:S05]  /*48c0*/  IADD3 R144, P5, R135, R10, RZ ;  /* 0x0000000a87907210 */ /* 0x004fca0007fbe0ff */
[----:B------:R-:W-:Y:S01]  /*48d0*/  IMAD.X R145, R123, 0x1, R11, P5 ;  /* 0x000000017b917824 */ /* 0x000fe200028e060b */
[----:B------:R-:W-:-:S13]  /*48e0*/  ISETP.GT.AND P5, PT, R3, 0x88, P6 ;  /* 0x000000880300780c */ /* 0x000fda00037a4270 */
[----:B---3--:R-:W-:Y:S05]  /*48f0*/  @!P5 BRA `(.L_x_99) ;  /* 0x00000000000cd947 */ /* 0x008fea0003800000 */
[----:B------:R-:W-:-:S05]  /*4900*/  IADD3 R96, P6, R93, R4, RZ ;  /* 0x000000045d607210 */ /* 0x000fca0007fde0ff */
[----:B------:R-:W-:-:S05]  /*4910*/  IMAD.X R97, R129, 0x1, R5, P6 ;  /* 0x0000000181617824 */ /* 0x000fca00030e0605 */
[----:B------:R2:W5:Y:S03]  /*4920*/  LDG.E.LTC128B.U16 R92, desc[UR36][R96.64] ;  /* 0x00000024605c7981 */ /* 0x000566000c1e1520 */
.L_x_99:
[----:B------:R-:W-:Y:S05]  /*4930*/  BSYNC B1 ;  /* 0x0000000000017941 */ /* 0x000fea0003800000 */
.L_x_98:
        /* <DEDUP_REMOVED lines=14> */
.L_x_101:
[----:B------:R-:W-:Y:S05]  /*4a20*/  BSYNC B1 ;  /* 0x0000000000017941 */ /* 0x000fea0003800000 */
.L_x_100:
        /* <DEDUP_REMOVED lines=22> */
[----:B0---4-:R-:W-:-:S05]  /*4b90*/  IADD3 R160, P5, R145, R6, RZ ;  /* 0x0000000691a07210 */ /* 0x011fca0007fbe0ff */
        /* <DEDUP_REMOVED lines=15> */
[----:B0-----:R-:W-:Y:S05]  /*4c90*/  @!P5 BRA `(.L_x_103) ;  /* 0x00000000000cd947 */ /* 0x001fea0003800000 */
[----:B------:R-:W-:-:S05]  /*4ca0*/  IADD3 R100, P6, R99, R4, RZ ;  /* 0x0000000463647210 */ /* 0x000fca0007fde0ff */
[----:B------:R-:W-:-:S05]  /*4cb0*/  IMAD.X R101, R129, 0x1, R5, P6 ;  /* 0x0000000181657824 */ /* 0x000fca00030e0605 */
[----:B------:R0:W5:Y:S03]  /*4cc0*/  LDG.E.LTC128B.U16 R92, desc[UR36][R100.64] ;  /* 0x00000024645c7981 */ /* 0x000166000c1e1520 */
.L_x_103:
[----:B------:R-:W-:Y:S05]  /*4cd0*/  BSYNC B1 ;  /* 0x0000000000017941 */ /* 0x000fea0003800000 */
.L_x_102:
[----:B0----5:R-:W-:Y:S01]  /*4ce0*/  IMAD.U32 R101, R92, 0x10000, RZ ;  /* 0x000100005c657824 */ /* 0x021fe200078e00ff */
        /* <DEDUP_REMOVED lines=9> */
[----:B0-----:R-:W-:Y:S05]  /*4d80*/  @!P5 BRA `(.L_x_105) ;  /* 0x00000000000cd947 */ /* 0x001fea0003800000 */
[----:B------:R-:W-:-:S05]  /*4d90*/  IADD3 R100, P6, R147, R4, RZ ;  /* 0x0000000493647210 */ /* 0x000fca0007fde0ff */
[----:B------:R-:W-:-:S05]  /*4da0*/  IMAD.X R101, R129, 0x1, R5, P6 ;  /* 0x0000000181657824 */ /* 0x000fca00030e0605 */
[----:B------:R0:W5:Y:S03]  /*4db0*/  LDG.E.LTC128B.U16 R92, desc[UR36][R100.64] ;  /* 0x00000024645c7981 */ /* 0x000166000c1e1520 */
.L_x_105:
[----:B------:R-:W-:Y:S05]  /*4dc0*/  BSYNC B1 ;  /* 0x0000000000017941 */ /* 0x000fea0003800000 */
.L_x_104:
[----:B0----5:R-:W-:Y:S01]  /*4dd0*/  IMAD.U32 R101, R92, 0x10000, RZ ;  /* 0x000100005c657824 */ /* 0x021fe200078e00ff */
        /* <DEDUP_REMOVED lines=12> */
[----:B------:R-:W2:Y:S01]  /*4ea0*/  @P5 LDG.E.LTC128B.U16 R92, desc[UR36][R166.64] ;  /* 0x00000024a65c5981 */ /* 0x000ea2000c1e1520 */
[----:B0-----:R-:W-:Y:S01]  /*4eb0*/  LOP3.LUT R149, R121, 0x52, RZ, 0xfc, !PT ;  /* 0x0000005279957812 */ /* 0x001fe200078efcff */
[----:B--2---:R-:W-:-:S04]  /*4ec0*/  IMAD.U32 R151, R92, 0x10000, RZ ;  /* 0x000100005c977824 */ /* 0x004fc800078e00ff */
        /* <DEDUP_REMOVED lines=12> */
[----:B------:R-:W2:Y:S01]  /*4f90*/  @P5 LDG.E.LTC128B.U16 R92, desc[UR36][R166.64] ;  /* 0x00000024a65c5981 */ /* 0x000ea2000c1e1520 */
[----:B------:R-:W-:Y:S01]  /*4fa0*/  BSSY B1, `(.L_x_106) ;  /* 0x000000d000017945 */ /* 0x000fe20003800000 */
[----:B--2---:R-:W-:-:S04]  /*4fb0*/  IMAD.U32 R155, R92, 0x10000, RZ ;  /* 0x000100005c9b7824 */ /* 0x004fc800078e00ff */
[----:B------:R-:W-:-:S04]  /*4fc0*/  FMUL R90, R155, R154 ;  /* 0x0000009a9b5a7220 */ /* 0x000fc80000400000 */
[----:B------:R-:W-:-:S05]  /*4fd0*/  FFMA R90, R105, R153, R90 ;  /* 0x00000099695a7223 */ /* 0x000fca000000005a */
[----:B------:R-:W-:-:S05]  /*4fe0*/  F2FP.BF16.F32.PACK_AB R90, RZ, R90 ;  /* 0x0000005aff5a723e */ /* 0x000fca00000010ff */
[----:B------:R2:W-:Y:S01]  /*4ff0*/  @P5 STG.E.U16 desc[UR36][R160.64], R90 ;  /* 0x0000005aa0005986 */ /* 0x0005e2000c101524 */
[----:B0-----:R-:W-:-:S05]  /*5000*/  IADD3 R156, P5, R97, R10, RZ ;  /* 0x0000000a619c7210 */ /* 0x001fca0007fbe0ff */
[----:B------:R-:W-:Y:S01]  /*5010*/  IMAD.X R157, R123, 0x1, R11, P5 ;  /* 0x000000017b9d7824 */ /* 0x000fe200028e060b */
[----:B------:R-:W-:-:S13]  /*5020*/  ISETP.GT.AND P5, PT, R3, 0x88, P6 ;  /* 0x000000880300780c */ /* 0x000fda00037a4270 */
[----:B--2---:R-:W-:Y:S05]  /*5030*/  @!P5 BRA `(.L_x_107) ;  /* 0x00000000000cd947 */ /* 0x004fea0003800000 */
[----:B------:R-:W-:-:S05]  /*5040*/  IADD3 R104, P6, R101, R4, RZ ;  /* 0x0000000465687210 */ /* 0x000fca0007fde0ff */
[----:B------:R-:W-:-:S05]  /*5050*/  IMAD.X R105, R129, 0x1, R5, P6 ;  /* 0x0000000181697824 */ /* 0x000fca00030e0605 */
[----:B------:R0:W5:Y:S03]  /*5060*/  LDG.E.LTC128B.U16 R92, desc[UR36][R104.64] ;  /* 0x00000024685c7981 */ /* 0x000166000c1e1520 */
.L_x_107:
[----:B------:R-:W-:Y:S05]  /*5070*/  BSYNC B1 ;  /* 0x0000000000017941 */ /* 0x000fea0003800000 */
.L_x_106:
        /* <DEDUP_REMOVED lines=14> */
.L_x_109:
[----:B------:R-:W-:Y:S05]  /*5160*/  BSYNC B1 ;  /* 0x0000000000017941 */ /* 0x000fea0003800000 */
.L_x_108:
        /* <DEDUP_REMOVED lines=14> */
[----:B------:R-:W-:Y:S01]  /*5250*/  LOP3.LUT R157, R127, 0x52, RZ, 0xfc, !PT ;  /* 0x000000527f9d7812 */ /* 0x000fe200078efcff */
        /* <DEDUP_REMOVED lines=9> */
[----:B0-----:R-:W-:-:S05]  /*52f0*/  IADD3 R160, P5, R157, R8, RZ ;  /* 0x000000089da07210 */ /* 0x001fca0007fbe0ff */
        /* <DEDUP_REMOVED lines=17> */
.L_x_111:
[----:B------:R-:W-:Y:S05]  /*5410*/  BSYNC B1 ;  /* 0x0000000000017941 */ /* 0x000fea0003800000 */
.L_x_110:
        /* <DEDUP_REMOVED lines=14> */
.L_x_113:
[----:B------:R-:W-:Y:S05]  /*5500*/  BSYNC B1 ;  /* 0x0000000000017941 */ /* 0x000fea0003800000 */
.L_x_112:
[----:B0----5:R-:W-:-:S04]  /*5510*/  IMAD.U32 R109, R92, 0x10000, RZ ;  /* 0x000100005c6d7824 */ /* 0x021fc800078e00ff */
        /* <DEDUP_REMOVED lines=39> */
.L_x_115:
[----:B------:R-:W-:Y:S05]  /*5790*/  BSYNC B1 ;  /* 0x0000000000017941 */ /* 0x000fea0003800000 */
.L_x_114:
[----:B0----5:R-:W-:Y:S01]  /*57a0*/  IMAD.U32 R7, R92, 0x10000, RZ ;  /* 0x000100005c077824 */ /* 0x021fe200078e00ff */
        /* <DEDUP_REMOVED lines=12> */
.L_x_117:
[----:B------:R-:W-:Y:S05]  /*5870*/  BSYNC B1 ;  /* 0x0000000000017941 */ /* 0x000fea0003800000 */
.L_x_116:
[----:B0----5:R-:W-:Y:S01]  /*5880*/  IMAD.U32 R7, R92, 0x10000, RZ ;  /* 0x000100005c077824 */ /* 0x021fe200078e00ff */
[----:B------:R-:W-:-:S03]  /*5890*/  LOP3.LUT R113, R127, 0x70, RZ, 0xfc, !PT ;  /* 0x000000707f717812 */ /* 0x000fc600078efcff */
        /* <DEDUP_REMOVED lines=8> */
[----:B0-----:R-:W-:Y:S01]  /*5920*/  IMAD.X R7, R129, 0x1, R9, P5 ;  /* 0x0000000181077824 */ /* 0x001fe200028e0609 */
[----:B------:R-:W-:-:S13]  /*5930*/  ISETP.GT.AND P5, PT, R3, 0x80, P1 ;  /* 0x000000800300780c */ /* 0x000fda0000fa4270 */
[----:B------:R-:W2:Y:S02]  /*5940*/  @P5 LDG.E.LTC128B.U16 R92, desc[UR36][R6.64] ;  /* 0x00000024065c5981 */ /* 0x000ea4000c1e1520 */
[----:B--2---:R-:W-:-:S04]  /*5950*/  IMAD.U32 R115, R92, 0x10000, RZ ;  /* 0x000100005c737824 */ /* 0x004fc800078e00ff */
[----:B------:R-:W-:-:S04]  /*5960*/  FMUL R115, R115, R154 ;  /* 0x0000009a73737220 */ /* 0x000fc80000400000 */
[----:B------:R-:W-:-:S05]  /*5970*/  FFMA R115, R116, R153, R115 ;  /* 0x0000009974737223 */ /* 0x000fca0000000073 */
[----:B------:R-:W-:-:S04]  /*5980*/  F2FP.BF16.F32.PACK_AB R115, RZ, R115 ;  /* 0x00000073ff73723e */ /* 0x000fc800000010ff */
[----:B------:R-:W-:Y:S02]  /*5990*/  PRMT R90, R115, 0x7610, R90 ;  /* 0x00007610735a7816 */ /* 0x000fe4000000005a */
[----:B------:R-:W-:-:S03]  /*59a0*/  LOP3.LUT R115, R127, 0x72, RZ, 0xfc, !PT ;  /* 0x000000727f737812 */ /* 0x000fc600078efcff */
[----:B------:R-:W-:Y:S01]  /*59b0*/  @P5 STG.E.U16 desc[UR36][R162.64], R90 ;  /* 0x0000005aa2005986 */ /* 0x000fe2000c101524 */
        /* <DEDUP_REMOVED lines=13> */
[----:B------:R-:W-:-:S05]  /*5a90*/  IADD3 R6, P5, R12, R121, RZ ;  /* 0x000000790c067210 */ /* 0x000fca0007fbe0ff */
[----:B0-----:R-:W-:Y:S01]  /*5aa0*/  IMAD.X R7, R13, 0x1, R123, P5 ;  /* 0x000000010d077824 */ /* 0x001fe200028e067b */
[----:B------:R-:W-:-:S13]  /*5ab0*/  ISETP.GT.AND P5, PT, R3, 0x88, P1 ;  /* 0x000000880300780c */ /* 0x000fda0000fa4270 */
[----:B------:R-:W-:Y:S05]  /*5ac0*/  @!P5 BRA `(.L_x_119) ;  /* 0x00000000000cd947 */ /* 0x000fea0003800000 */
[----:B------:R-:W-:-:S05]  /*5ad0*/  IADD3 R8, P6, R113, R4, RZ ;  /* 0x0000000471087210 */ /* 0x000fca0007fde0ff */
[----:B------:R-:W-:-:S05]  /*5ae0*/  IMAD.X R9, R129, 0x1, R5, P6 ;  /* 0x0000000181097824 */ /* 0x000fca00030e0605 */
[----:B------:R0:W5:Y:S03]  /*5af0*/  LDG.E.LTC128B.U16 R92, desc[UR36][R8.64] ;  /* 0x00000024085c7981 */ /* 0x000166000c1e1520 */
.L_x_119:
[----:B------:R-:W-:Y:S05]  /*5b00*/  BSYNC B1 ;  /* 0x0000000000017941 */ /* 0x000fea0003800000 */
.L_x_118:
        /* <DEDUP_REMOVED lines=8> */
[----:B------:R-:W-:-:S05]  /*5b90*/  IADD3 R4, P5, R115, R4, RZ ;  /* 0x0000000473047210 */ /* 0x000fca0007fbe0ff */
[----:B------:R-:W-:Y:S01]  /*5ba0*/  IMAD.X R5, R129, 0x1, R5, P5 ;  /* 0x0000000181057824 */ /* 0x000fe200028e0605 */
[----:B------:R-:W-:-:S13]  /*5bb0*/  ISETP.GT.AND P5, PT, R3, 0x88, P0 ;  /* 0x000000880300780c */ /* 0x000fda00007a4270 */
[----:B0-----:R-:W-:Y:S05]  /*5bc0*/  @!P5 BRA `(.L_x_121) ;  /* 0x000000000004d947 */ /* 0x001fea0003800000 */
[----:B------:R0:W5:Y:S02]  /*5bd0*/  LDG.E.LTC128B.U16 R92, desc[UR36][R4.64] ;  /* 0x00000024045c7981 */ /* 0x000164000c1e1520 */
.L_x_121:
[----:B------:R-:W-:Y:S05]  /*5be0*/  BSYNC B1 ;  /* 0x0000000000017941 */ /* 0x000fea0003800000 */
.L_x_120:
[----:B0----5:R-:W-:Y:S01]  /*5bf0*/  IMAD.U32 R5, R92, 0x10000, RZ ;  /* 0x000100005c057824 */ /* 0x021fe200078e00ff */
[----:B------:R-:W-:Y:S03]  /*5c00*/  BSSY B1, `(.L_x_122) ;  /* 0x000000d000017945 */ /* 0x000fe60003800000 */
        /* <DEDUP_REMOVED lines=10> */
[----:B------:R-:W-:Y:S05]  /*5cb0*/  @!P5 BRA `(.L_x_123) ;  /* 0x000000000004d947 */ /* 0x000fea0003800000 */
[----:B------:R0:W5:Y:S02]  /*5cc0*/  LDG.E.LTC128B.U16 R92, desc[UR36][R4.64] ;  /* 0x00000024045c7981 */ /* 0x000164000c1e1520 */
.L_x_123:
[----:B------:R-:W-:Y:S05]  /*5cd0*/  BSYNC B1 ;  /* 0x0000000000017941 */ /* 0x000fea0003800000 */
.L_x_122:
[----:B-----5:R-:W-:Y:S01]  /*5ce0*/  IMAD.U32 R9, R92, 0x10000, RZ ;  /* 0x000100005c097824 */ /* 0x020fe200078e00ff */
        /* <DEDUP_REMOVED lines=13> */
.L_x_125:
[----:B------:R-:W-:Y:S05]  /*5dc0*/  BSYNC B1 ;  /* 0x0000000000017941 */ /* 0x000fea0003800000 */
.L_x_124:
[----:B--2--5:R-:W-:Y:S01]  /*5dd0*/  IMAD.U32 R9, R92, 0x10000, RZ ;  /* 0x000100005c097824 */ /* 0x024fe200078e00ff */
[----:B------:R-:W-:Y:S03]  /*5de0*/  BSSY B1, `(.L_x_126) ;  /* 0x000000d000017945 */ /* 0x000fe60003800000 */
[----:B------:R-:W-:-:S04]  /*5df0*/  FMUL R8, R9, R154 ;  /* 0x0000009a09087220 */ /* 0x000fc80000400000 */
[----:B------:R-:W-:-:S05]  /*5e00*/  FFMA R8, R57, R153, R8 ;  /* 0x0000009939087223 */ /* 0x000fca0000000008 */
[----:B------:R-:W-:-:S04]  /*5e10*/  F2FP.BF16.F32.PACK_AB R8, RZ, R8 ;  /* 0x00000008ff08723e */ /* 0x000fc800000010ff */
[----:B------:R-:W-:-:S05]  /*5e20*/  PRMT R9, R8, 0x7610, R9 ;  /* 0x0000761008097816 */ /* 0x000fca0000000009 */
[----:B------:R2:W-:Y:S01]  /*5e30*/  @P5 STG.E.U16 desc[UR36][R162.64], R9 ;  /* 0x00000009a2005986 */ /* 0x0005e2000c101524 */
[----:B------:R-:W-:-:S05]  /*5e40*/  IADD3 R8, P5, R88, R121, RZ ;  /* 0x0000007958087210 */ /* 0x000fca0007fbe0ff */
[----:B--2---:R-:W-:Y:S01]  /*5e50*/  IMAD.X R9, R89, 0x1, R123, P5 ;  /* 0x0000000159097824 */ /* 0x004fe200028e067b */
[----:B------:R-:W-:-:S05]  /*5e60*/  IADD3 R10, P5, R20, R127, RZ ;  /* 0x0000007f140a7210 */ /* 0x000fca0007fbe0ff */
[----:B------:R-:W-:Y:S01]  /*5e70*/  IMAD.X R11, R21, 0x1, R129, P5 ;  /* 0x00000001150b7824 */ /* 0x000fe200028e0681 */
[----:B------:R-:W-:-:S13]  /*5e80*/  ISETP.GT.AND P5, PT, R3, 0x108, P4 ;  /* 0x000001080300780c */ /* 0x000fda00027a4270 */
[----:B------:R-:W-:Y:S05]  /*5e90*/  @!P5 BRA `(.L_x_127) ;  /* 0x000000000004d947 */ /* 0x000fea0003800000 */
[----:B------:R2:W5:Y:S02]  /*5ea0*/  LDG.E.LTC128B.U16 R92, desc[UR36][R10.64] ;  /* 0x000000240a5c7981 */ /* 0x000564000c1e1520 */
.L_x_127:
[----:B------:R-:W-:Y:S05]  /*5eb0*/  BSYNC B1 ;  /* 0x0000000000017941 */ /* 0x000fea0003800000 */
.L_x_126:
        /* <DEDUP_REMOVED lines=10> */
[----:B---3--:R-:W-:Y:S05]  /*5f60*/  @!P5 BRA `(.L_x_129) ;  /* 0x00000000000cd947 */ /* 0x008fea0003800000 */
[----:B------:R-:W-:-:S05]  /*5f70*/  IADD3 R56, P6, R20, R133, RZ ;  /* 0x0000008514387210 */ /* 0x000fca0007fde0ff */
[----:B------:R-:W-:-:S05]  /*5f80*/  IMAD.X R57, R21, 0x1, R129, P6 ;  /* 0x0000000115397824 */ /* 0x000fca00030e0681 */
[----:B------:R3:W5:Y:S03]  /*5f90*/  LDG.E.LTC128B.U16 R92, desc[UR36][R56.64] ;  /* 0x00000024385c7981 */ /* 0x000766000c1e1520 */
.L_x_129:
[----:B------:R-:W-:Y:S05]  /*5fa0*/  BSYNC B1 ;  /* 0x0000000000017941 */ /* 0x000fea0003800000 */
.L_x_128:
[----:B---3-5:R-:W-:Y:S01]  /*5fb0*/  IMAD.U32 R57, R92, 0x10000, RZ ;  /* 0x000100005c397824 */ /* 0x028fe200078e00ff */
[----:B------:R-:W-:Y:S01]  /*5fc0*/  LOP3.LUT P6, RZ, R152, 0x4, RZ, 0xc0, !PT ;  /* 0x0000000498ff7812 */ /* 0x000fe200078cc0ff */
[----:B------:R-:W-:Y:S02]  /*5fd0*/  BSSY B1, `(.L_x_130) ;  /* 0x000000d000017945 */ /* 0x000fe40003800000 */
[----:B------:R-:W-:-:S04]  /*5fe0*/  FMUL R56, R57, R154 ;  /* 0x0000009a39387220 */ /* 0x000fc80000400000 */
[----:B------:R-:W-:-:S05]  /*5ff0*/  FFMA R56, R59, R153, R56 ;  /* 0x000000993b387223 */ /* 0x000fca0000000038 */
[----:B------:R-:W-:-:S04]  /*6000*/  F2FP.BF16.F32.PACK_AB R56, RZ, R56 ;  /* 0x00000038ff38723e */ /* 0x000fc800000010ff */
[----:B------:R-:W-:-:S05]  /*6010*/  PRMT R57, R56, 0x7610, R57 ;  /* 0x0000761038397816 */ /* 0x000fca0000000039 */
[----:B------:R3:W-:Y:S01]  /*6020*/  @P5 STG.E.U16 desc[UR36][R162.64], R57 ;  /* 0x00000039a2005986 */ /* 0x0007e2000c101524 */
[----:B------:R-:W-:-:S05]  /*6030*/  IADD3 R56, P5, R135, R12, RZ ;  /* 0x0000000c87387210 */ /* 0x000fca0007fbe0ff */
[----:B---3--:R-:W-:Y:S01]  /*6040*/  IMAD.X R57, R13, 0x1, R123, P5 ;  /* 0x000000010d397824 */ /* 0x008fe200028e067b */
[----:B------:R-:W-:-:S13]  /*6050*/  ISETP.GT.AND P5, PT, R3, 0x100, P6 ;  /* 0x000001000300780c */ /* 0x000fda00037a4270 */
[----:B------:R-:W-:Y:S05]  /*6060*/  @!P5 BRA `(.L_x_131) ;  /* 0x00000000000cd947 */ /* 0x000fea0003800000 */
[----:B------:R-:W-:-:S05]  /*6070*/  IADD3 R58, P6, R91, R14, RZ ;  /* 0x0000000e5b3a7210 */ /* 0x000fca0007fde0ff */
[----:B------:R-:W-:-:S05]  /*6080*/  IMAD.X R59, R15, 0x1, R129, P6 ;  /* 0x000000010f3b7824 */ /* 0x000fca00030e0681 */
[----:B------:R3:W5:Y:S03]  /*6090*/  LDG.E.LTC128B.U16 R92, desc[UR36][R58.64] ;  /* 0x000000243a5c7981 */ /* 0x000766000c1e1520 */
.L_x_131:
[----:B------:R-:W-:Y:S05]  /*60a0*/  BSYNC B1 ;  /* 0x0000000000017941 */ /* 0x000fea0003800000 */
.L_x_130:
[----:B---3-5:R-:W-:Y:S01]  /*60b0*/  IMAD.U32 R59, R92, 0x10000, RZ ;  /* 0x000100005c3b7824 */ /* 0x028fe200078e00ff */
[----:B------:R-:W-:Y:S01]  /*60c0*/  LOP3.LUT P6, RZ, R152, 0x8, RZ, 0xc0, !PT ;  /* 0x0000000898ff7812 */ /* 0x000fe200078cc0ff */
[----:B------:R-:W-:Y:S02]  /*60d0*/  BSSY B1, `(.L_x_132) ;  /* 0x000000c000017945 */ /* 0x000fe40003800000 */
[----:B------:R-:W-:-:S04]  /*60e0*/  FMUL R59, R59, R154 ;  /* 0x0000009a3b3b7220 */ /* 0x000fc80000400000 */
[----:B------:R-:W-:-:S05]  /*60f0*/  FFMA R59, R60, R153, R59 ;  /* 0x000000993c3b7223 */ /* 0x000fca000000003b */
[----:B------:R-:W-:-:S05]  /*6100*/  F2FP.BF16.F32.PACK_AB R59, RZ, R59 ;  /* 0x0000003bff3b723e */ /* 0x000fca00000010ff */
        /* <DEDUP_REMOVED lines=8> */
.L_x_133:
[----:B------:R-:W-:Y:S05]  /*6190*/  BSYNC B1 ;  /* 0x0000000000017941 */ /* 0x000fea0003800000 */
.L_x_132:
[----:B---3-5:R-:W-:Y:S01]  /*61a0*/  IMAD.U32 R117, R92, 0x10000, RZ ;  /* 0x000100005c757824 */ /* 0x028fe200078e00ff */
[----:B------:R-:W-:Y:S01]  /*61b0*/  LOP3.LUT P6, RZ, R152, 0x4, RZ, 0xc0, !PT ;  /* 0x0000000498ff7812 */ /* 0x000fe200078cc0ff */
[----:B------:R-:W-:Y:S02]  /*61c0*/  BSSY B1, `(.L_x_134) ;  /* 0x000000e000017945 */ /* 0x000fe40003800000 */
[----:B------:R-:W-:-:S04]  /*61d0*/  FMUL R60, R117, R154 ;  /* 0x0000009a753c7220 */ /* 0x000fc80000400000 */
[----:B------:R-:W-:-:S05]  /*61e0*/  FFMA R60, R61, R153, R60 ;  /* 0x000000993d3c7223 */ /* 0x000fca000000003c */
[----:B------:R-:W-:-:S04]  /*61f0*/  F2FP.BF16.F32.PACK_AB R60, RZ, R60 ;  /* 0x0000003cff3c723e */ /* 0x000fc800000010ff */
[----:B------:R-:W-:Y:S02]  /*6200*/  PRMT R61, R60, 0x7610, R61 ;  /* 0x000076103c3d7816 */ /* 0x000fe4000000003d */
[----:B------:R-:W-:-:S03]  /*6210*/  PRMT R60, R92, 0x7610, R60 ;  /* 0x000076105c3c7816 */ /* 0x000fc6000000003c */
        /* <DEDUP_REMOVED lines=8> */
.L_x_135:
[----:B------:R-:W-:Y:S05]  /*62a0*/  BSYNC B1 ;  /* 0x0000000000017941 */ /* 0x000fea0003800000 */
.L_x_134:
[----:B---3-5:R-:W-:Y:S01]  /*62b0*/  IMAD.U32 R61, R60, 0x10000, RZ ;  /* 0x000100003c3d7824 */ /* 0x028fe200078e00ff */
[----:B------:R-:W-:Y:S01]  /*62c0*/  LOP3.LUT P6, RZ, R152, 0x8, RZ, 0xc0, !PT ;  /* 0x0000000898ff7812 */ /* 0x000fe200078cc0ff */
[----:B------:R-:W-:Y:S02]  /*62d0*/  BSSY B1, `(.L_x_136) ;  /* 0x000000d000017945 */ /* 0x000fe40003800000 */
[----:B------:R-:W-:-:S04]  /*62e0*/  FMUL R61, R61, R154 ;  /* 0x0000009a3d3d7220 */ /* 0x000fc80000400000 */
[----:B------:R-:W-:Y:S01]  /*62f0*/  FFMA R61, R62, R153, R61 ;  /* 0x000000993e3d7223 */ /* 0x000fe2000000003d */
[----:B------:R-:W-:-:S04]  /*6300*/  PRMT R62, R60, 0x7610, R62 ;  /* 0x000076103c3e7816 */ /* 0x000fc8000000003e */
        /* <DEDUP_REMOVED lines=9> */
.L_x_137:
[----:B------:R-:W-:Y:S05]  /*63a0*/  BSYNC B1 ;  /* 0x0000000000017941 */ /* 0x000fea0003800000 */
.L_x_136:
[----:B---3-5:R-:W-:Y:S01]  /*63b0*/  IMAD.U32 R61, R62, 0x10000, RZ ;  /* 0x000100003e3d7824 */ /* 0x028fe200078e00ff */
[----:B------:R-:W-:Y:S01]  /*63c0*/  LOP3.LUT P6, RZ, R152, 0x10, RZ, 0xc0, !PT ;  /* 0x0000001098ff7812 */ /* 0x000fe200078cc0ff */
[----:B------:R-:W-:Y:S01]  /*63d0*/  BSSY B1, `(.L_x_138) ;  /* 0x000000e000017945 */ /* 0x000fe20003800000 */
[----:B------:R-:W-:Y:S01]  /*63e0*/  PRMT R90, R62, 0x7610, R90 ;  /* 0x000076103e5a7816 */ /* 0x000fe2000000005a */
        /* <DEDUP_REMOVED lines=12> */
.L_x_139:
[----:B------:R-:W-:Y:S05]  /*64b0*/  BSYNC B1 ;  /* 0x0000000000017941 */ /* 0x000fea0003800000 */
.L_x_138:
        /* <DEDUP_REMOVED lines=14> */
.L_x_141:
[----:B------:R-:W-:Y:S05]  /*65a0*/  BSYNC B1 ;  /* 0x0000000000017941 */ /* 0x000fea0003800000 */
.L_x_140:
        /* <DEDUP_REMOVED lines=16> */
.L_x_143:
[----:B------:R-:W-:Y:S05]  /*66b0*/  BSYNC B1 ;  /* 0x0000000000017941 */ /* 0x000fea0003800000 */
.L_x_142:
        /* <DEDUP_REMOVED lines=15> */
.L_x_145:
[----:B------:R-:W-:Y:S05]  /*67b0*/  BSYNC B1 ;  /* 0x0000000000017941 */ /* 0x000fea0003800000 */
.L_x_144:
        /* <DEDUP_REMOVED lines=15> */
.L_x_147:
[----:B------:R-:W-:Y:S05]  /*68b0*/  BSYNC B1 ;  /* 0x0000000000017941 */ /* 0x000fea0003800000 */
.L_x_146:
        /* <DEDUP_REMOVED lines=14> */
.L_x_149:
[----:B------:R-:W-:Y:S05]  /*69a0*/  BSYNC B1 ;  /* 0x0000000000017941 */ /* 0x000fea0003800000 */
.L_x_148:
        /* <DEDUP_REMOVED lines=16> */
.L_x_151:
[----:B------:R-:W-:Y:S05]  /*6ab0*/  BSYNC B1 ;  /* 0x0000000000017941 */ /* 0x000fea0003800000 */
.L_x_150:
[----:B---3-5:R-:W-:Y:S01]  /*6ac0*/  IMAD.U32 R61, R60, 0x10000, RZ ;  /* 0x000100003c3d7824 */ /* 0x028fe200078e00ff */
[----:B------:R-:W-:Y:S01]  /*6ad0*/  LOP3.LUT P6, RZ, R152, 0x80, RZ, 0xc0, !PT ;  /* 0x0000008098ff7812 */ /* 0x000fe200078cc0ff */
[----:B------:R-:W-:Y:S01]  /*6ae0*/  BSSY B1, `(.L_x_152) ;  /* 0x000000d000017945 */ /* 0x000fe20003800000 */
[----:B------:R-:W-:Y:S01]  /*6af0*/  PRMT R66, R60, 0x7610, R66 ;  /* 0x000076103c427816 */ /* 0x000fe20000000042 */
        /* <DEDUP_REMOVED lines=11> */
.L_x_153:
[----:B------:R-:W-:Y:S05]  /*6bb0*/  BSYNC B1 ;  /* 0x0000000000017941 */ /* 0x000fea0003800000 */
.L_x_152:
        /* <DEDUP_REMOVED lines=15> */
.L_x_155:
[----:B------:R-:W-:Y:S05]  /*6cb0*/  BSYNC B1 ;  /* 0x0000000000017941 */ /* 0x000fea0003800000 */
.L_x_154:
        /* <DEDUP_REMOVED lines=14> */
.L_x_157:
[----:B------:R-:W-:Y:S05]  /*6da0*/  BSYNC B1 ;  /* 0x0000000000017941 */ /* 0x000fea0003800000 */
.L_x_156:
        /* <DEDUP_REMOVED lines=16> */
.L_x_159:
[----:B------:R-:W-:Y:S05]  /*6eb0*/  BSYNC B1 ;  /* 0x0000000000017941 */ /* 0x000fea0003800000 */
.L_x_158:
        /* <DEDUP_REMOVED lines=15> */
.L_x_161:
[----:B------:R-:W-:Y:S05]  /*6fb0*/  BSYNC B1 ;  /* 0x0000000000017941 */ /* 0x000fea0003800000 */
.L_x_160:
        /* <DEDUP_REMOVED lines=15> */
.L_x_163:
[----:B------:R-:W-:Y:S05]  /*70b0*/  BSYNC B1 ;  /* 0x0000000000017941 */ /* 0x000fea0003800000 */
.L_x_162:
        /* <DEDUP_REMOVED lines=14> */
.L_x_165:
[----:B------:R-:W-:Y:S05]  /*71a0*/  BSYNC B1 ;  /* 0x0000000000017941 */ /* 0x000fea0003800000 */
.L_x_164:
        /* <DEDUP_REMOVED lines=16> */
.L_x_167:
[----:B------:R-:W-:Y:S05]  /*72b0*/  BSYNC B1 ;  /* 0x0000000000017941 */ /* 0x000fea0003800000 */
.L_x_166:
        /* <DEDUP_REMOVED lines=15> */
.L_x_169:
[----:B------:R-:W-:Y:S05]  /*73b0*/  BSYNC B1 ;  /* 0x0000000000017941 */ /* 0x000fea0003800000 */
.L_x_168:
[----:B---3-5:R-:W-:Y:S01]  /*73c0*/  IMAD.U32 R61, R66, 0x10000, RZ ;  /* 0x00010000423d7824 */ /* 0x028fe200078e00ff */
[----:B------:R-:W-:Y:S03]  /*73d0*/  BSSY B1, `(.L_x_170) ;  /* 0x000000d000017945 */ /* 0x000fe60003800000 */
        /* <DEDUP_REMOVED lines=12> */
.L_x_171:
[----:B------:R-:W-:Y:S05]  /*74a0*/  BSYNC B1 ;  /* 0x0000000000017941 */ /* 0x000fea0003800000 */
.L_x_170:
[----:B---3-5:R-:W-:Y:S01]  /*74b0*/  IMAD.U32 R63, R66, 0x10000, RZ ;  /* 0x00010000423f7824 */ /* 0x028fe200078e00ff */
        /* <DEDUP_REMOVED lines=12> */
.L_x_173:
[----:B------:R-:W-:Y:S05]  /*7580*/  BSYNC B1 ;  /* 0x0000000000017941 */ /* 0x000fea0003800000 */
.L_x_172:
[----:B---3-5:R-:W-:Y:S01]  /*7590*/  IMAD.U32 R57, R66, 0x10000, RZ ;  /* 0x0001000042397824 */ /* 0x028fe200078e00ff */
[----:B------:R-:W-:Y:S03]  /*75a0*/  BSSY B1, `(.L_x_174) ;  /* 0x000000e000017945 */ /* 0x000fe60003800000 */
        /* <DEDUP_REMOVED lines=13> */
.L_x_175:
[----:B------:R-:W-:Y:S05]  /*7680*/  BSYNC B1 ;  /* 0x0000000000017941 */ /* 0x000fea0003800000 */
.L_x_174:
        /* <DEDUP_REMOVED lines=13> */
.L_x_177:
[----:B------:R-:W-:Y:S05]  /*7760*/  BSYNC B1 ;  /* 0x0000000000017941 */ /* 0x000fea0003800000 */
.L_x_176:
[C---:B---3-5:R-:W-:Y:S01]  /*7770*/  IMAD.U32 R57, R56.reuse, 0x10000, RZ ;  /* 0x0001000038397824 */ /* 0x068fe200078e00ff */
[----:B------:R-:W-:Y:S01]  /*7780*/  BSSY B1, `(.L_x_178) ;  /* 0x000000e000017945 */ /* 0x000fe20003800000 */
[----:B------:R-:W-:Y:S02]  /*7790*/  PRMT R64, R56, 0x7610, R64 ;  /* 0x0000761038407816 */ /* 0x000fe40000000040 */
[----:B------:R-:W-:-:S04]  /*77a0*/  FMUL R62, R57, R154 ;  /* 0x0000009a393e7220 */ /* 0x000fc80000400000 */
[----:B------:R-:W-:-:S05]  /*77b0*/  FFMA R62, R83, R153, R62 ;  /* 0x00000099533e7223 */ /* 0x000fca000000003e */
[----:B------:R-:W-:-:S04]  /*77c0*/  F2FP.BF16.F32.PACK_AB R62, RZ, R62 ;  /* 0x0000003eff3e723e */ /* 0x000fc800000010ff */
[----:B------:R-:W-:-:S05]  /*77d0*/  PRMT R57, R62, 0x7610, R57 ;  /* 0x000076103e397816 */ /* 0x000fca0000000039 */
        /* <DEDUP_REMOVED lines=8> */
.L_x_179:
[----:B------:R-:W-:Y:S05]  /*7860*/  BSYNC B1 ;  /* 0x0000000000017941 */ /* 0x000fea0003800000 */
.L_x_178:
[----:B---3-5:R-:W-:Y:S01]  /*7870*/  IMAD.U32 R57, R64, 0x10000, RZ ;  /* 0x0001000040397824 */ /* 0x028fe200078e00ff */
[----:B------:R-:W-:Y:S03]  /*7880*/  BSSY B1, `(.L_x_180) ;  /* 0x000000c000017945 */ /* 0x000fe60003800000 */
[----:B------:R-:W-:-:S04]  /*7890*/  FMUL R57, R57, R154 ;  /* 0x0000009a39397220 */ /* 0x000fc80000400000 */
[----:B------:R-:W-:-:S05]  /*78a0*/  FFMA R57, R84, R153, R57 ;  /* 0x0000009954397223 */ /* 0x000fca0000000039 */
[----:B------:R-:W-:-:S05]  /*78b0*/  F2FP.BF16.F32.PACK_AB R57, RZ, R57 ;  /* 0x00000039ff39723e */ /* 0x000fca00000010ff */
[----:B------:R3:W-:Y:S01]  /*78c0*/  @P5 STG.E.U16 desc[UR36][R60.64], R57 ;  /* 0x000000393c005986 */ /* 0x0007e2000c101524 */
[----:B------:R-:W-:-:S05]  /*78d0*/  IADD3 R56, P5, R159, R88, RZ ;  /* 0x000000589f387210 */ /* 0x000fca0007fbe0ff */
[----:B---3--:R-:W-:Y:S01]  /*78e0*/  IMAD.X R57, R89, 0x1, R123, P5 ;  /* 0x0000000159397824 */ /* 0x008fe200028e067b */
[----:B------:R-:W-:-:S05]  /*78f0*/  IADD3 R14, P5, R115, R14, RZ ;  /* 0x0000000e730e7210 */ /* 0x000fca0007fbe0ff */
[----:B------:R-:W-:Y:S01]  /*7900*/  IMAD.X R15, R15, 0x1, R129, P5 ;  /* 0x000000010f0f7824 */ /* 0x000fe200028e0681 */
[----:B------:R-:W-:-:S13]  /*7910*/  ISETP.GT.AND P5, PT, R3, 0x100, P0 ;  /* 0x000001000300780c */ /* 0x000fda00007a4270 */
[----:B------:R-:W-:Y:S05]  /*7920*/  @!P5 BRA `(.L_x_181) ;  /* 0x000000000004d947 */ /* 0x000fea0003800000 */
[----:B------:R3:W5:Y:S02]  /*7930*/  LDG.E.LTC128B.U16 R64, desc[UR36][R14.64] ;  /* 0x000000240e407981 */ /* 0x000764000c1e1520 */
.L_x_181:
[----:B------:R-:W-:Y:S05]  /*7940*/  BSYNC B1 ;  /* 0x0000000000017941 */ /* 0x000fea0003800000 */
.L_x_180:
        /* <DEDUP_REMOVED lines=14> */
.L_x_183:
[----:B------:R-:W-:Y:S05]  /*7a30*/  BSYNC B1 ;  /* 0x0000000000017941 */ /* 0x000fea0003800000 */
.L_x_182:
        /* <DEDUP_REMOVED lines=9> */
[----:B---3--:R-:W-:Y:S01]  /*7ad0*/  IMAD.X R13, R21, 0x1, R129, P5 ;  /* 0x00000001150d7824 */ /* 0x008fe200028e0681 */
[----:B------:R-:W-:-:S13]  /*7ae0*/  ISETP.GT.AND P5, PT, R3, 0x108, P0 ;  /* 0x000001080300780c */ /* 0x000fda00007a4270 */
[----:B------:R-:W-:Y:S05]  /*7af0*/  @!P5 BRA `(.L_x_185) ;  /* 0x000000000004d947 */ /* 0x000fea0003800000 */
[----:B------:R3:W5:Y:S02]  /*7b00*/  LDG.E.LTC128B.U16 R64, desc[UR36][R12.64] ;  /* 0x000000240c407981 */ /* 0x000764000c1e1520 */
.L_x_185:
[----:B------:R-:W-:Y:S05]  /*7b10*/  BSYNC B1 ;  /* 0x0000000000017941 */ /* 0x000fea0003800000 */
.L_x_184:
        /* <DEDUP_REMOVED lines=15> */
.L_x_187:
[----:B------:R-:W-:Y:S05]  /*7c10*/  BSYNC B1 ;  /* 0x0000000000017941 */ /* 0x000fea0003800000 */
.L_x_186:
        /* <DEDUP_REMOVED lines=14> */
.L_x_189:
[----:B------:R-:W-:Y:S05]  /*7d00*/  BSYNC B1 ;  /* 0x0000000000017941 */ /* 0x000fea0003800000 */
.L_x_188:
[----:B---3-5:R-:W-:Y:S01]  /*7d10*/  IMAD.U32 R13, R12, 0x10000, RZ ;  /* 0x000100000c0d7824 */ /* 0x028fe200078e00ff */
[----:B------:R-:W-:Y:S01]  /*7d20*/  ISETP.GT.AND P4, PT, R3, 0x188, P4 ;  /* 0x000001880300780c */ /* 0x000fe20002784270 */
[----:B------:R-:W-:Y:S02]  /*7d30*/  BSSY B1, `(.L_x_190) ;  /* 0x000000c000017945 */ /* 0x000fe40003800000 */
[----:B------:R-:W-:-:S04]  /*7d40*/  FMUL R14, R13, R154 ;  /* 0x0000009a0d0e7220 */ /* 0x000fc80000400000 */
[----:B------:R-:W-:-:S05]  /*7d50*/  FFMA R14, R25, R153, R14 ;  /* 0x00000099190e7223 */ /* 0x000fca000000000e */
[----:B------:R-:W-:-:S04]  /*7d60*/  F2FP.BF16.F32.PACK_AB R14, RZ, R14 ;  /* 0x0000000eff0e723e */ /* 0x000fc800000010ff */
[----:B------:R-:W-:-:S05]  /*7d70*/  PRMT R13, R14, 0x7610, R13 ;  /* 0x000076100e0d7816 */ /* 0x000fca000000000d */
[----:B------:R3:W-:Y:S01]  /*7d80*/  @P5 STG.E.U16 desc[UR36][R58.64], R13 ;  /* 0x0000000d3a005986 */ /* 0x0007e2000c101524 */
[----:B------:R-:W-:-:S05]  /*7d90*/  IADD3 R14, P5, R8, R121, RZ ;  /* 0x00000079080e7210 */ /* 0x000fca0007fbe0ff */
[----:B------:R-:W-:Y:S01]  /*7da0*/  IMAD.X R15, R9, 0x1, R123, P5 ;  /* 0x00000001090f7824 */ /* 0x000fe200028e067b */
[----:B------:R-:W-:Y:S07]  /*7db0*/  @!P4 BRA `(.L_x_191) ;  /* 0x00000000000cc947 */ /* 0x000fee0003800000 */
[----:B------:R-:W-:-:S05]  /*7dc0*/  IADD3 R12, P5, R10, R127, RZ ;  /* 0x0000007f0a0c7210 */ /* 0x000fca0007fbe0ff */
[----:B---3--:R-:W-:-:S05]  /*7dd0*/  IMAD.X R13, R11, 0x1, R129, P5 ;  /* 0x000000010b0d7824 */ /* 0x008fca00028e0681 */
[----:B------:R4:W5:Y:S03]  /*7de0*/  LDG.E.LTC128B.U16 R12, desc[UR36][R12.64] ;  /* 0x000000240c0c7981 */ /* 0x000966000c1e1520 */
.L_x_191:
[----:B------:R-:W-:Y:S05]  /*7df0*/  BSYNC B1 ;  /* 0x0000000000017941 */ /* 0x000fea0003800000 */
.L_x_190:
[----:B---345:R-:W-:Y:S01]  /*7e00*/  IMAD.U32 R13, R12, 0x10000, RZ ;  /* 0x000100000c0d7824 */ /* 0x038fe200078e00ff */
[----:B------:R-:W-:Y:S01]  /*7e10*/  LOP3.LUT P5, RZ, R152, 0x2, RZ, 0xc0, !PT ;  /* 0x0000000298ff7812 */ /* 0x000fe200078ac0ff */
[----:B------:R-:W-:Y:S02]  /*7e20*/  BSSY B1, `(.L_x_192) ;  /* 0x000000c000017945 */ /* 0x000fe40003800000 */
[----:B------:R-:W-:-:S04]  /*7e30*/  FMUL R13, R13, R154 ;  /* 0x0000009a0d0d7220 */ /* 0x000fc80000400000 */
[----:B------:R-:W-:-:S05]  /*7e40*/  FFMA R13, R26, R153, R13 ;  /* 0x000000991a0d7223 */ /* 0x000fca000000000d */
[----:B------:R-:W-:-:S05]  /*7e50*/  F2FP.BF16.F32.PACK_AB R13, RZ, R13 ;  /* 0x0000000dff0d723e */ /* 0x000fca00000010ff */
[----:B------:R3:W-:Y:S01]  /*7e60*/  @P4 STG.E.U16 desc[UR36][R14.64], R13 ;  /* 0x0000000d0e004986 */ /* 0x0007e2000c101524 */
[----:B-1----:R-:W-:-:S05]  /*7e70*/  IADD3 R20, P4, R8, R23, RZ ;  /* 0x0000001708147210 */ /* 0x002fca0007f9e0ff */
[----:B------:R-:W-:Y:S01]  /*7e80*/  IMAD.X R21, R9, 0x1, R123, P4 ;  /* 0x0000000109157824 */ /* 0x000fe200020e067b */
[----:B------:R-:W-:-:S13]  /*7e90*/  ISETP.GT.AND P4, PT, R3, 0x188, P5 ;  /* 0x000001880300780c */ /* 0x000fda0002f84270 */
[----:B---3--:R-:W-:Y:S05]  /*7ea0*/  @!P4 BRA `(.L_x_193) ;  /* 0x00000000000cc947 */ /* 0x008fea0003800000 */
[----:B------:R-:W-:-:S05]  /*7eb0*/  IADD3 R12, P5, R10, R133, RZ ;  /* 0x000000850a0c7210 */ /* 0x000fca0007fbe0ff */
[----:B------:R-:W-:-:S05]  /*7ec0*/  IMAD.X R13, R11, 0x1, R129, P5 ;  /* 0x000000010b0d7824 */ /* 0x000fca00028e0681 */
[----:B------:R1:W5:Y:S03]  /*7ed0*/  LDG.E.LTC128B.U16 R12, desc[UR36][R12.64] ;  /* 0x000000240c0c7981 */ /* 0x000366000c1e1520 */
.L_x_193:
[----:B------:R-:W-:Y:S05]  /*7ee0*/  BSYNC B1 ;  /* 0x0000000000017941 */ /* 0x000fea0003800000 */
.L_x_192:
[----:B-1---5:R-:W-:Y:S01]  /*7ef0*/  IMAD.U32 R13, R12, 0x10000, RZ ;  /* 0x000100000c0d7824 */ /* 0x022fe200078e00ff */
        /* <DEDUP_REMOVED lines=9> */
[----:B-1----:R-:W-:Y:S05]  /*7f90*/  @!P4 BRA `(.L_x_195) ;  /* 0x00000000000cc947 */ /* 0x002fea0003800000 */
[----:B------:R-:W-:-:S05]  /*7fa0*/  IADD3 R12, P5, R4, R91, RZ ;  /* 0x0000005b040c7210 */ /* 0x000fca0007fbe0ff */
[----:B------:R-:W-:-:S05]  /*7fb0*/  IMAD.X R13, R5, 0x1, R129, P5 ;  /* 0x00000001050d7824 */ /* 0x000fca00028e0681 */
[----:B------:R1:W5:Y:S03]  /*7fc0*/  LDG.E.LTC128B.U16 R12, desc[UR36][R12.64] ;  /* 0x000000240c0c7981 */ /* 0x000366000c1e1520 */
.L_x_195:
[----:B------:R-:W-:Y:S05]  /*7fd0*/  BSYNC B1 ;  /* 0x0000000000017941 */ /* 0x000fea0003800000 */
.L_x_194:
        /* <DEDUP_REMOVED lines=14> */
.L_x_197:
[----:B------:R-:W-:Y:S05]  /*80c0*/  BSYNC B1 ;  /* 0x0000000000017941 */ /* 0x000fea0003800000 */
.L_x_196:
[----:B-1---5:R-:W-:Y:S01]  /*80d0*/  IMAD.U32 R13, R12, 0x10000, RZ ;  /* 0x000100000c0d7824 */ /* 0x022fe200078e00ff */
        /* <DEDUP_REMOVED lines=14> */
.L_x_199:
[----:B------:R-:W-:Y:S05]  /*81c0*/  BSYNC B1 ;  /* 0x0000000000017941 */ /* 0x000fea0003800000 */
.L_x_198:
[----:B-1---5:R-:W-:Y:S01]  /*81d0*/  IMAD.U32 R13, R12, 0x10000, RZ ;  /* 0x000100000c0d7824 */ /* 0x022fe200078e00ff */
        /* <DEDUP_REMOVED lines=12> */
.L_x_201:
[----:B------:R-:W-:Y:S05]  /*82a0*/  BSYNC B1 ;  /* 0x0000000000017941 */ /* 0x000fea0003800000 */
.L_x_200:
        /* <DEDUP_REMOVED lines=14> */
.L_x_203:
[----:B------:R-:W-:Y:S05]  /*8390*/  BSYNC B1 ;  /* 0x0000000000017941 */ /* 0x000fea0003800000 */
.L_x_202:
        /* <DEDUP_REMOVED lines=14> */
.L_x_205:
[----:B------:R-:W-:Y:S05]  /*8480*/  BSYNC B1 ;  /* 0x0000000000017941 */ /* 0x000fea0003800000 */
.L_x_204:
        /* <DEDUP_REMOVED lines=15> */
.L_x_207:
[----:B------:R-:W-:Y:S05]  /*8580*/  BSYNC B1 ;  /* 0x0000000000017941 */ /* 0x000fea0003800000 */
.L_x_206:
        /* <DEDUP_REMOVED lines=13> */
.L_x_209:
[----:B------:R-:W-:Y:S05]  /*8660*/  BSYNC B1 ;  /* 0x0000000000017941 */ /* 0x000fea0003800000 */
.L_x_208:
        /* <DEDUP_REMOVED lines=14> */
.L_x_211:
[----:B------:R-:W-:Y:S05]  /*8750*/  BSYNC B1 ;  /* 0x0000000000017941 */ /* 0x000fea0003800000 */
.L_x_210:
        /* <DEDUP_REMOVED lines=14> */
.L_x_213:
[----:B------:R-:W-:Y:S05]  /*8840*/  BSYNC B1 ;  /* 0x0000000000017941 */ /* 0x000fea0003800000 */
.L_x_212:
        /* <DEDUP_REMOVED lines=9> */
[----:B-1----:R-:W-:Y:S01]  /*88e0*/  IMAD.X R15, R9, 0x1, R123, P4 ;  /* 0x00000001090f7824 */ /* 0x002fe200020e067b */
[----:B------:R-:W-:-:S13]  /*88f0*/  ISETP.GT.AND P4, PT, R3, 0x188, P5 ;  /* 0x000001880300780c */ /* 0x000fda0002f84270 */
[----:B------:R-:W-:Y:S05]  /*8900*/  @!P4 BRA `(.L_x_215) ;  /* 0x00000000000cc947 */ /* 0x000fea0003800000 */
[----:B------:R-:W-:-:S05]  /*8910*/  IADD3 R12, P5, R10, R99, RZ ;  /* 0x000000630a0c7210 */ /* 0x000fca0007fbe0ff */
[----:B------:R-:W-:-:S05]  /*8920*/  IMAD.X R13, R11, 0x1, R129, P5 ;  /* 0x000000010b0d7824 */ /* 0x000fca00028e0681 */
[----:B------:R1:W5:Y:S03]  /*8930*/  LDG.E.LTC128B.U16 R12, desc[UR36][R12.64] ;  /* 0x000000240c0c7981 */ /* 0x000366000c1e1520 */
.L_x_215:
[----:B------:R-:W-:Y:S05]  /*8940*/  BSYNC B1 ;  /* 0x0000000000017941 */ /* 0x000fea0003800000 */
.L_x_214:
        /* <DEDUP_REMOVED lines=13> */
.L_x_217:
[----:B------:R-:W-:Y:S05]  /*8a20*/  BSYNC B1 ;  /* 0x0000000000017941 */ /* 0x000fea0003800000 */
.L_x_216:
        /* <DEDUP_REMOVED lines=14> */
.L_x_219:
[----:B------:R-:W-:Y:S05]  /*8b10*/  BSYNC B1 ;  /* 0x0000000000017941 */ /* 0x000fea0003800000 */
.L_x_218:
        /* <DEDUP_REMOVED lines=14> */
.L_x_221:
[----:B------:R-:W-:Y:S05]  /*8c00*/  BSYNC B1 ;  /* 0x0000000000017941 */ /* 0x000fea0003800000 */
.L_x_220:
        /* <DEDUP_REMOVED lines=15> */
.L_x_223:
[----:B------:R-:W-:Y:S05]  /*8d00*/  BSYNC B1 ;  /* 0x0000000000017941 */ /* 0x000fea0003800000 */
.L_x_222:
        /* <DEDUP_REMOVED lines=13> */
.L_x_225:
[----:B------:R-:W-:Y:S05]  /*8de0*/  BSYNC B1 ;  /* 0x0000000000017941 */ /* 0x000fea0003800000 */
.L_x_224:
        /* <DEDUP_REMOVED lines=15> */
.L_x_227:
[----:B------:R-:W-:Y:S05]  /*8ee0*/  BSYNC B1 ;  /* 0x0000000000017941 */ /* 0x000fea0003800000 */
.L_x_226:
[----:B-1---5:R-:W-:Y:S01]  /*8ef0*/  IMAD.U32 R13, R12, 0x10000, RZ ;  /* 0x000100000c0d7824 */ /* 0x022fe200078e00ff */
[----:B------:R-:W-:Y:S01]  /*8f00*/  LOP3.LUT P6, RZ, R152, 0x1, RZ, 0xc0, !PT ;  /* 0x0000000198ff7812 */ /* 0x000fe200078cc0ff */
[----:B------:R-:W-:Y:S02]  /*8f10*/  BSSY B1, `(.L_x_228) ;  /* 0x000000a000017945 */ /* 0x000fe40003800000 */
[----:B------:R-:W-:-:S04]  /*8f20*/  FMUL R13, R13, R154 ;  /* 0x0000009a0d0d7220 */ /* 0x000fc80000400000 */
[----:B------:R-:W-:-:S05]  /*8f30*/  FFMA R13, R44, R153, R13 ;  /* 0x000000992c0d7223 */ /* 0x000fca000000000d */
[----:B------:R-:W-:-:S05]  /*8f40*/  F2FP.BF16.F32.PACK_AB R13, RZ, R13 ;  /* 0x0000000dff0d723e */ /* 0x000fca00000010ff */
[----:B------:R1:W-:Y:S01]  /*8f50*/  @P4 STG.E.U16 desc[UR36][R28.64], R13 ;  /* 0x0000000d1c004986 */ /* 0x0003e2000c101524 */
[----:B------:R-:W-:-:S13]  /*8f60*/  ISETP.GT.AND P4, PT, R3, 0x180, P6 ;  /* 0x000001800300780c */ /* 0x000fda0003784270 */
[----:B-1----:R-:W-:Y:S05]  /*8f70*/  @!P4 BRA `(.L_x_229) ;  /* 0x00000000000cc947 */ /* 0x002fea0003800000 */
[----:B------:R-:W-:-:S05]  /*8f80*/  IADD3 R12, P5, R4, R157, RZ ;  /* 0x0000009d040c7210 */ /* 0x000fca0007fbe0ff */
[----:B------:R-:W-:-:S05]  /*8f90*/  IMAD.X R13, R5, 0x1, R129, P5 ;  /* 0x00000001050d7824 */ /* 0x000fca00028e0681 */
[----:B------:R1:W5:Y:S03]  /*8fa0*/  LDG.E.LTC128B.U16 R12, desc[UR36][R12.64] ;  /* 0x000000240c0c7981 */ /* 0x000366000c1e1520 */
.L_x_229:
[----:B------:R-:W-:Y:S05]  /*8fb0*/  BSYNC B1 ;  /* 0x0000000000017941 */ /* 0x000fea0003800000 */
.L_x_228:
        /* <DEDUP_REMOVED lines=12> */
.L_x_231:
[----:B------:R-:W-:Y:S05]  /*9080*/  BSYNC B1 ;  /* 0x0000000000017941 */ /* 0x000fea0003800000 */
.L_x_230:
[C---:B-1---5:R-:W-:Y:S01]  /*9090*/  IMAD.U32 R13, R12.reuse, 0x10000, RZ ;  /* 0x000100000c0d7824 */ /* 0x062fe200078e00ff */
[----:B------:R-:W-:Y:S01]  /*90a0*/  ISETP.GT.AND P5, PT, R3, 0x188, P6 ;  /* 0x000001880300780c */ /* 0x000fe200037a4270 */
[----:B------:R-:W-:Y:S01]  /*90b0*/  BSSY B1, `(.L_x_232) ;  /* 0x000000a000017945 */ /* 0x000fe20003800000 */
[----:B------:R-:W-:Y:S01]  /*90c0*/  PRMT R20, R12, 0x7610, R20 ;  /* 0x000076100c147816 */ /* 0x000fe20000000014 */
[----:B------:R-:W-:-:S04]  /*90d0*/  FMUL R13, R13, R154 ;  /* 0x0000009a0d0d7220 */ /* 0x000fc80000400000 */
[----:B------:R-:W-:-:S05]  /*90e0*/  FFMA R13, R46, R153, R13 ;  /* 0x000000992e0d7223 */ /* 0x000fca000000000d */
[----:B------:R-:W-:-:S05]  /*90f0*/  F2FP.BF16.F32.PACK_AB R13, RZ, R13 ;  /* 0x0000000dff0d723e */ /* 0x000fca00000010ff */
[----:B------:R1:W-:Y:S01]  /*9100*/  @P4 STG.E.U16 desc[UR36][R14.64], R13 ;  /* 0x0000000d0e004986 */ /* 0x0003e2000c101524 */
[----:B------:R-:W-:Y:S05]  /*9110*/  @!P5 BRA `(.L_x_233) ;  /* 0x00000000000cd947 */ /* 0x000fea0003800000 */
[----:B------:R-:W-:-:S05]  /*9120*/  IADD3 R12, P4, R10, R157, RZ ;  /* 0x0000009d0a0c7210 */ /* 0x000fca0007f9e0ff */
[----:B-1----:R-:W-:-:S05]  /*9130*/  IMAD.X R13, R11, 0x1, R129, P4 ;  /* 0x000000010b0d7824 */ /* 0x002fca00020e0681 */
[----:B------:R3:W5:Y:S03]  /*9140*/  LDG.E.LTC128B.U16 R20, desc[UR36][R12.64] ;  /* 0x000000240c147981 */ /* 0x000766000c1e1520 */
.L_x_233:
[----:B------:R-:W-:Y:S05]  /*9150*/  BSYNC B1 ;  /* 0x0000000000017941 */ /* 0x000fea0003800000 */
.L_x_232:
[----:B-1-3-5:R-:W-:Y:S01]  /*9160*/  IMAD.U32 R13, R20, 0x10000, RZ ;  /* 0x00010000140d7824 */ /* 0x02afe200078e00ff */
[----:B------:R-:W-:Y:S01]  /*9170*/  IADD3 R12, P4, R8, R149, RZ ;  /* 0x00000095080c7210 */ /* 0x000fe20007f9e0ff */
[----:B------:R-:W-:Y:S02]  /*9180*/  BSSY B1, `(.L_x_234) ;  /* 0x000000b000017945 */ /* 0x000fe40003800000 */
[----:B------:R-:W-:Y:S02]  /*9190*/  FMUL R14, R13, R154 ;  /* 0x0000009a0d0e7220 */ /* 0x000fe40000400000 */
[----:B------:R-:W-:Y:S01]  /*91a0*/  IMAD.X R13, R9, 0x1, R123, P4 ;  /* 0x00000001090d7824 */ /* 0x000fe200020e067b */
[----:B------:R-:W-:Y:S01]  /*91b0*/  ISETP.GT.AND P4, PT, R3, 0x180, P3 ;  /* 0x000001800300780c */ /* 0x000fe20001f84270 */
[----:B------:R-:W-:-:S05]  /*91c0*/  FFMA R14, R47, R153, R14 ;  /* 0x000000992f0e7223 */ /* 0x000fca000000000e */
[----:B------:R-:W-:-:S05]  /*91d0*/  F2FP.BF16.F32.PACK_AB R14, RZ, R14 ;  /* 0x0000000eff0e723e */ /* 0x000fca00000010ff */
[----:B------:R1:W-:Y:S02]  /*91e0*/  @P5 STG.E.U16 desc[UR36][R12.64], R14 ;  /* 0x0000000e0c005986 */ /* 0x0003e4000c101524 */
[----:B------:R-:W-:Y:S05]  /*91f0*/  @!P4 BRA `(.L_x_235) ;  /* 0x00000000000cc947 */ /* 0x000fea0003800000 */
[----:B-1----:R-:W-:-:S05]  /*9200*/  IADD3 R12, P5, R4, R109, RZ ;  /* 0x0000006d040c7210 */ /* 0x002fca0007fbe0ff */
[----:B------:R-:W-:-:S05]  /*9210*/  IMAD.X R13, R5, 0x1, R129, P5 ;  /* 0x00000001050d7824 */ /* 0x000fca00028e0681 */
[----:B------:R3:W5:Y:S03]  /*9220*/  LDG.E.LTC128B.U16 R20, desc[UR36][R12.64] ;  /* 0x000000240c147981 */ /* 0x000766000c1e1520 */
.L_x_235:
[----:B------:R-:W-:Y:S05]  /*9230*/  BSYNC B1 ;  /* 0x0000000000017941 */ /* 0x000fea0003800000 */
.L_x_234:
[----:B-1-3-5:R-:W-:Y:S01]  /*9240*/  IMAD.U32 R13, R20, 0x10000, RZ ;  /* 0x00010000140d7824 */ /* 0x02afe200078e00ff */
[----:B------:R-:W-:Y:S01]  /*9250*/  IADD3 R12, P5, R6, R107, RZ ;  /* 0x0000006b060c7210 */ /* 0x000fe20007fbe0ff */
[----:B------:R-:W-:Y:S02]  /*9260*/  BSSY B1, `(.L_x_236) ;  /* 0x000000b000017945 */ /* 0x000fe40003800000 */
[----:B------:R-:W-:-:S04]  /*9270*/  FMUL R13, R13, R154 ;  /* 0x0000009a0d0d7220 */ /* 0x000fc80000400000 */
[----:B------:R-:W-:Y:S01]  /*9280*/  FFMA R48, R48, R153, R13 ;  /* 0x0000009930307223 */ /* 0x000fe2000000000d */
[----:B------:R-:W-:Y:S01]  /*9290*/  IMAD.X R13, R7, 0x1, R123, P5 ;  /* 0x00000001070d7824 */ /* 0x000fe200028e067b */
[----:B------:R-:W-:-:S03]  /*92a0*/  ISETP.GT.AND P5, PT, R3, 0x180, P2 ;  /* 0x000001800300780c */ /* 0x000fc600017a4270 */
[----:B------:R-:W-:-:S05]  /*92b0*/  F2FP.BF16.F32.PACK_AB R48, RZ, R48 ;  /* 0x00000030ff30723e */ /* 0x000fca00000010ff */
[----:B------:R1:W-:Y:S05]  /*92c0*/  @P4 STG.E.U16 desc[UR36][R12.64], R48 ;  /* 0x000000300c004986 */ /* 0x0003ea000c101524 */
[----:B------:R-:W-:Y:S05]  /*92d0*/  @!P5 BRA `(.L_x_237) ;  /* 0x00000000000cd947 */ /* 0x000fea0003800000 */
[----:B-1----:R-:W-:-:S05]  /*92e0*/  IADD3 R12, P4, R4, R161, RZ ;  /* 0x000000a1040c7210 */ /* 0x002fca0007f9e0ff */
[----:B------:R-:W-:-:S05]  /*92f0*/  IMAD.X R13, R5, 0x1, R129, P4 ;  /* 0x00000001050d7824 */ /* 0x000fca00020e0681 */
[----:B------:R3:W5:Y:S03]  /*9300*/  LDG.E.LTC128B.U16 R20, desc[UR36][R12.64] ;  /* 0x000000240c147981 */ /* 0x000766000c1e1520 */
.L_x_237:
[----:B------:R-:W-:Y:S05]  /*9310*/  BSYNC B1 ;  /* 0x0000000000017941 */ /* 0x000fea0003800000 */
.L_x_236:
[----:B-1-3-5:R-:W-:Y:S01]  /*9320*/  IMAD.U32 R13, R20, 0x10000, RZ ;  /* 0x00010000140d7824 */ /* 0x02afe200078e00ff */
[----:B------:R-:W-:Y:S01]  /*9330*/  ISETP.GT.AND P3, PT, R3, 0x188, P3 ;  /* 0x000001880300780c */ /* 0x000fe20001f64270 */
[----:B------:R-:W-:Y:S02]  /*9340*/  BSSY B1, `(.L_x_238) ;  /* 0x000000b000017945 */ /* 0x000fe40003800000 */
[----:B------:R-:W-:-:S04]  /*9350*/  FMUL R12, R13, R154 ;  /* 0x0000009a0d0c7220 */ /* 0x000fc80000400000 */
[----:B------:R-:W-:Y:S01]  /*9360*/  FFMA R49, R49, R153, R12 ;  /* 0x0000009931317223 */ /* 0x000fe2000000000c */
[----:B------:R-:W-:-:S04]  /*9370*/  IADD3 R12, P4, R6, R155, RZ ;  /* 0x0000009b060c7210 */ /* 0x000fc80007f9e0ff */
[----:B------:R-:W-:Y:S01]  /*9380*/  F2FP.BF16.F32.PACK_AB R49, RZ, R49 ;  /* 0x00000031ff31723e */ /* 0x000fe200000010ff */
[----:B------:R-:W-:-:S05]  /*9390*/  IMAD.X R13, R7, 0x1, R123, P4 ;  /* 0x00000001070d7824 */ /* 0x000fca00020e067b */
[----:B------:R1:W-:Y:S01]  /*93a0*/  @P5 STG.E.U16 desc[UR36][R12.64], R49 ;  /* 0x000000310c005986 */ /* 0x0003e2000c101524 */
[----:B------:R-:W-:Y:S05]  /*93b0*/  @!P3 BRA `(.L_x_239) ;  /* 0x00000000000cb947 */ /* 0x000fea0003800000 */
[----:B-1----:R-:W-:-:S05]  /*93c0*/  IADD3 R12, P4, R10, R109, RZ ;  /* 0x0000006d0a0c7210 */ /* 0x002fca0007f9e0ff */
[----:B------:R-:W-:-:S05]  /*93d0*/  IMAD.X R13, R11, 0x1, R129, P4 ;  /* 0x000000010b0d7824 */ /* 0x000fca00020e0681 */
[----:B------:R3:W5:Y:S03]  /*93e0*/  LDG.E.LTC128B.U16 R20, desc[UR36][R12.64] ;  /* 0x000000240c147981 */ /* 0x000766000c1e1520 */
.L_x_239:
[----:B------:R-:W-:Y:S05]  /*93f0*/  BSYNC B1 ;  /* 0x0000000000017941 */ /* 0x000fea0003800000 */
.L_x_238:
[----:B-1-3-5:R-:W-:Y:S01]  /*9400*/  IMAD.U32 R13, R20, 0x10000, RZ ;  /* 0x00010000140d7824 */ /* 0x02afe200078e00ff */
[----:B------:R-:W-:Y:S01]  /*9410*/  IADD3 R12, P4, R8, R107, RZ ;  /* 0x0000006b080c7210 */ /* 0x000fe20007f9e0ff */
[----:B------:R-:W-:Y:S01]  /*9420*/  BSSY B1, `(.L_x_240) ;  /* 0x000000b000017945 */ /* 0x000fe20003800000 */
[----:B------:R-:W-:Y:S01]  /*9430*/  ISETP.GT.AND P2, PT, R3, 0x188, P2 ;  /* 0x000001880300780c */ /* 0x000fe20001744270 */
[----:B------:R-:W-:-:S04]  /*9440*/  FMUL R13, R13, R154 ;  /* 0x0000009a0d0d7220 */ /* 0x000fc80000400000 */
[----:B------:R-:W-:-:S05]  /*9450*/  FFMA R13, R50, R153, R13 ;  /* 0x00000099320d7223 */ /* 0x000fca000000000d */
[----:B------:R-:W-:Y:S01]  /*9460*/  F2FP.BF16.F32.PACK_AB R14, RZ, R13 ;  /* 0x0000000dff0e723e */ /* 0x000fe200000010ff */
[----:B------:R-:W-:-:S05]  /*9470*/  IMAD.X R13, R9, 0x1, R123, P4 ;  /* 0x00000001090d7824 */ /* 0x000fca00020e067b */
[----:B------:R1:W-:Y:S01]  /*9480*/  @P3 STG.E.U16 desc[UR36][R12.64], R14 ;  /* 0x0000000e0c003986 */ /* 0x0003e2000c101524 */
[----:B------:R-:W-:Y:S05]  /*9490*/  @!P2 BRA `(.L_x_241) ;  /* 0x00000000000ca947 */ /* 0x000fea0003800000 */
[----:B-1----:R-:W-:-:S05]  /*94a0*/  IADD3 R12, P3, R10, R161, RZ ;  /* 0x000000a10a0c7210 */ /* 0x002fca0007f7e0ff */
[----:B------:R-:W-:-:S05]  /*94b0*/  IMAD.X R13, R11, 0x1, R129, P3 ;  /* 0x000000010b0d7824 */ /* 0x000fca00018e0681 */
[----:B------:R3:W5:Y:S03]  /*94c0*/  LDG.E.LTC128B.U16 R20, desc[UR36][R12.64] ;  /* 0x000000240c147981 */ /* 0x000766000c1e1520 */
.L_x_241:
[----:B------:R-:W-:Y:S05]  /*94d0*/  BSYNC B1 ;  /* 0x0000000000017941 */ /* 0x000fea0003800000 */
.L_x_240:
        /* <DEDUP_REMOVED lines=13> */
.L_x_243:
[----:B------:R-:W-:Y:S05]  /*95b0*/  BSYNC B1 ;  /* 0x0000000000017941 */ /* 0x000fea0003800000 */
.L_x_242:
[----:B-1-3-5:R-:W-:Y:S01]  /*95c0*/  IMAD.U32 R13, R20, 0x10000, RZ ;  /* 0x00010000140d7824 */ /* 0x02afe200078e00ff */
[----:B------:R-:W-:Y:S01]  /*95d0*/  IADD3 R12, P4, R6, R111, RZ ;  /* 0x0000006f060c7210 */ /* 0x000fe20007f9e0ff */
[----:B------:R-:W-:Y:S01]  /*95e0*/  BSSY B1, `(.L_x_244) ;  /* 0x000000b000017945 */ /* 0x000fe20003800000 */
[----:B------:R-:W-:Y:S01]  /*95f0*/  ISETP.GT.AND P2, PT, R3, 0x180, P0 ;  /* 0x000001800300780c */ /* 0x000fe20000744270 */
[----:B------:R-:W-:-:S04]  /*9600*/  FMUL R13, R13, R154 ;  /* 0x0000009a0d0d7220 */ /* 0x000fc80000400000 */
[----:B------:R-:W-:-:S05]  /*9610*/  FFMA R13, R52, R153, R13 ;  /* 0x00000099340d7223 */ /* 0x000fca000000000d */
[----:B------:R-:W-:Y:S01]  /*9620*/  F2FP.BF16.F32.PACK_AB R14, RZ, R13 ;  /* 0x0000000dff0e723e */ /* 0x000fe200000010ff */
[----:B------:R-:W-:Y:S01]  /*9630*/  IMAD.X R13, R7, 0x1, R123, P4 ;  /* 0x00000001070d7824 */ /* 0x000fe200020e067b */
[----:B0-----:R-:W-:-:S04]  /*9640*/  IADD3 R4, P4, R4, R115, RZ ;  /* 0x0000007304047210 */ /* 0x001fc80007f9e0ff */
[----:B------:R0:W-:Y:S01]  /*9650*/  @P3 STG.E.U16 desc[UR36][R12.64], R14 ;  /* 0x0000000e0c003986 */ /* 0x0001e2000c101524 */
[----:B------:R-:W-:Y:S01]  /*9660*/  IMAD.X R5, R5, 0x1, R129, P4 ;  /* 0x0000000105057824 */ /* 0x000fe200020e0681 */
[----:B------:R-:W-:Y:S07]  /*9670*/  @!P2 BRA `(.L_x_245) ;  /* 0x000000000004a947 */ /* 0x000fee0003800000 */
[----:B------:R1:W5:Y:S02]  /*9680*/  LDG.E.LTC128B.U16 R20, desc[UR36][R4.64] ;  /* 0x0000002404147981 */ /* 0x000364000c1e1520 */
.L_x_245:
[----:B------:R-:W-:Y:S05]  /*9690*/  BSYNC B1 ;  /* 0x0000000000017941 */ /* 0x000fea0003800000 */
.L_x_244:
[----:B-1---5:R-:W-:Y:S01]  /*96a0*/  IMAD.U32 R5, R20, 0x10000, RZ ;  /* 0x0001000014057824 */ /* 0x022fe200078e00ff */
        /* <DEDUP_REMOVED lines=12> */
.L_x_247:
[----:B------:R-:W-:Y:S05]  /*9770*/  BSYNC B1 ;  /* 0x0000000000017941 */ /* 0x000fea0003800000 */
.L_x_246:
[----:B-1-3-5:R-:W-:Y:S01]  /*9780*/  IMAD.U32 R5, R20, 0x10000, RZ ;  /* 0x0001000014057824 */ /* 0x02afe200078e00ff */
[----:B------:R-:W-:Y:S01]  /*9790*/  IADD3 R4, P2, R8, R111, RZ ;  /* 0x0000006f08047210 */ /* 0x000fe20007f5e0ff */
[----:B------:R-:W-:Y:S01]  /*97a0*/  BSSY B1, `(.L_x_248) ;  /* 0x000000c000017945 */ /* 0x000fe20003800000 */
[----:B------:R-:W-:Y:S01]  /*97b0*/  ISETP.GT.AND P0, PT, R3, 0x188, P0 ;  /* 0x000001880300780c */ /* 0x000fe20000704270 */
[----:B------:R-:W-:-:S04]  /*97c0*/  FMUL R5, R5, R154 ;  /* 0x0000009a05057220 */ /* 0x000fc80000400000 */
[----:B------:R-:W-:-:S05]  /*97d0*/  FFMA R5, R54, R153, R5 ;  /* 0x0000009936057223 */ /* 0x000fca0000000005 */
[----:B------:R-:W-:Y:S01]  /*97e0*/  F2FP.BF16.F32.PACK_AB R6, RZ, R5 ;  /* 0x00000005ff06723e */ /* 0x000fe200000010ff */
[----:B------:R-:W-:-:S03]  /*97f0*/  IMAD.X R5, R9, 0x1, R123, P2 ;  /* 0x0000000109057824 */ /* 0x000fc600010e067b */
[----:B------:R-:W-:-:S05]  /*9800*/  PRMT R7, R6, 0x7610, R7 ;  /* 0x0000761006077816 */ /* 0x000fca0000000007 */
[----:B------:R1:W-:Y:S01]  /*9810*/  @P1 STG.E.U16 desc[UR36][R4.64], R7 ;  /* 0x0000000704001986 */ /* 0x0003e2000c101524 */
[----:B------:R-:W-:-:S05]  /*9820*/  IADD3 R6, P1, R10, R115, RZ ;  /* 0x000000730a067210 */ /* 0x000fca0007f3e0ff */
[----:B-1----:R-:W-:Y:S01]  /*9830*/  IMAD.X R7, R11, 0x1, R129, P1 ;  /* 0x000000010b077824 */ /* 0x002fe200008e0681 */
[----:B------:R-:W-:Y:S07]  /*9840*/  @!P0 BRA `(.L_x_249) ;  /* 0x0000000000048947 */ /* 0x000fee0003800000 */
[----:B------:R1:W5:Y:S02]  /*9850*/  LDG.E.LTC128B.U16 R20, desc[UR36][R6.64] ;  /* 0x0000002406147981 */ /* 0x000364000c1e1520 */
.L_x_249:
[----:B------:R-:W-:Y:S05]  /*9860*/  BSYNC B1 ;  /* 0x0000000000017941 */ /* 0x000fea0003800000 */
.L_x_248:
[----:B------:R-:W-:Y:S05]  /*9870*/  @!P0 BRA `(.L_x_250) ;  /* 0x0000003000bc8947 */ /* 0x000fea0003800000 */
[----:B-----5:R-:W-:-:S04]  /*9880*/  IMAD.U32 R3, R20, 0x10000, RZ ;  /* 0x0001000014037824 */ /* 0x020fc800078e00ff */
[----:B------:R-:W-:-:S04]  /*9890*/  FMUL R4, R3, R154 ;  /* 0x0000009a03047220 */ /* 0x000fc80000400000 */
[----:B------:R-:W-:Y:S01]  /*98a0*/  FFMA R55, R55, R153, R4 ;  /* 0x0000009937377223 */ /* 0x000fe20000000004 */
[----:B------:R-:W-:-:S04]  /*98b0*/  IADD3 R4, P0, R8, R159, RZ ;  /* 0x0000009f08047210 */ /* 0x000fc80007f1e0ff */
[----:B------:R-:W-:Y:S01]  /*98c0*/  F2FP.BF16.F32.PACK_AB R55, RZ, R55 ;  /* 0x00000037ff37723e */ /* 0x000fe200000010ff */
[----:B------:R-:W-:-:S05]  /*98d0*/  IMAD.X R5, R9, 0x1, R123, P0 ;  /* 0x0000000109057824 */ /* 0x000fca00000e067b */
[----:B------:R3:W-:Y:S01]  /*98e0*/  STG.E.U16 desc[UR36][R4.64], R55 ;  /* 0x0000003704007986 */ /* 0x0007e2000c101524 */
[----:B------:R-:W-:Y:S05]  /*98f0*/  BRA `(.L_x_250) ;  /* 0x00000030009c7947 */ /* 0x000fea0003800000 */
.L_x_29:
[----:B------:R-:W-:Y:S01]  /*9900*/  ULDC.64 UR4, c[0x0][0x5c0] ;  /* 0x0001700000047ab9 */ /* 0x000fe20000000a00 */
[-C--:B------:R-:W-:Y:S01]  /*9910*/  FMUL R120, R120, R153.reuse ;  /* 0x0000009978787220 */ /* 0x080fe20000400000 */
[----:B------:R-:W-:Y:S01]  /*9920*/  LEA R4, P1, R156, UR4, 0x1 ;  /* 0x000000049c047c11 */ /* 0x000fe2000f8208ff */
[-C--:B------:R-:W-:Y:S01]  /*9930*/  FMUL R121, R121, R153.reuse ;  /* 0x0000009979797220 */ /* 0x080fe20000400000 */
[----:B------:R-:W-:Y:S01]  /*9940*/  ISETP.GT.AND P5, PT, R14, 0x1, PT ;  /* 0x000000010e00780c */ /* 0x000fe20003fa4270 */
[-C--:B------:R-:W-:Y:S01]  /*9950*/  FMUL R122, R122, R153.reuse ;  /* 0x000000997a7a7220 */ /* 0x080fe20000400000 */
[----:B------:R-:W-:Y:S01]  /*9960*/  F2FP.BF16.F32.PACK_AB R120, RZ, R120 ;  /* 0x00000078ff78723e */ /* 0x000fe200000010ff */
[-C--:B------:R-:W-:Y:S01]  /*9970*/  FMUL R123, R123, R153.reuse ;  /* 0x000000997b7b7220 */ /* 0x080fe20000400000 */
[----:B------:R-:W-:Y:S01]  /*9980*/  LEA.HI.X R5, R156, UR5, R155, 0x1, P1 ;  /* 0x000000059c057c11 */ /* 0x000fe200088f0c9b */
[-C--:B------:R-:W-:Y:S01]  /*9990*/  FMUL R124, R124, R153.reuse ;  /* 0x000000997c7c7220 */ /* 0x080fe20000400000 */
[----:B------:R-:W-:Y:S01]  /*99a0*/  ISETP.GT.AND P1, PT, R3, RZ, P5 ;  /* 0x000000ff0300720c */ /* 0x000fe20002f24270 */
[-C--:B------:R-:W-:Y:S01]  /*99b0*/  FMUL R125, R125, R153.reuse ;  /* 0x000000997d7d7220 */ /* 0x080fe20000400000 */
[C---:B------:R-:W-:Y:S01]  /*99c0*/  ISETP.GT.AND P3, PT, R3.reuse, 0x8, P4 ;  /* 0x000000080300780c */ /* 0x040fe20002764270 */
[----:B------:R-:W-:Y:S01]  /*99d0*/  @P0 STG.E.U16 desc[UR36][R4.64], R120 ;  /* 0x0000007804000986 */ /* 0x000fe2000c101524 */
[----:B------:R-:W-:Y:S01]  /*99e0*/  ISETP.GT.AND P0, PT, R3, 0x8, P5 ;  /* 0x000000080300780c */ /* 0x000fe20002f04270 */
[-C--:B------:R-:W-:Y:S01]  /*99f0*/  FMUL R126, R126, R153.reuse ;  /* 0x000000997e7e7220 */ /* 0x080fe20000400000 */
[C---:B------:R-:W-:Y:S01]  /*9a00*/  SHF.L.U64.HI R7, R12.reuse, 0x4, R13 ;  /* 0x000000040c077819 */ /* 0x040fe2000001020d */
[-C--:B------:R-:W-:Y:S01]  /*9a10*/  FMUL R127, R127, R153.reuse ;  /* 0x000000997f7f7220 */ /* 0x080fe20000400000 */
[----:B------:R-:W-:Y:S01]  /*9a20*/  LEA R8, P2, R12, R4, 0x4 ;  /* 0x000000040c087211 */ /* 0x000fe200078420ff */
[----:B------:R-:W-:Y:S01]  /*9a30*/  FMUL R128, R128, R153 ;  /* 0x0000009980807220 */ /* 0x000fe20000400000 */
[----:B------:R-:W-:Y:S01]  /*9a40*/  F2FP.BF16.F32.PACK_AB R121, RZ, R121 ;  /* 0x00000079ff79723e */ /* 0x000fe200000010ff */
[----:B------:R-:W-:Y:S01]  /*9a50*/  IMAD.SHL.U32 R11, R12, 0x100, RZ ;  /* 0x000001000c0b7824 */ /* 0x000fe200078e00ff */
[C---:B------:R-:W-:Y:S01]  /*9a60*/  ISETP.GT.AND P6, PT, R14.reuse, 0x8, PT ;  /* 0x000000080e00780c */ /* 0x040fe20003fc4270 */
[----:B------:R-:W-:Y:S01]  /*9a70*/  IMAD.X R9, R7, 0x1, R5, P2 ;  /* 0x0000000107097824 */ /* 0x000fe200010e0605 */
[----:B------:R-:W-:Y:S01]  /*9a80*/  F2FP.BF16.F32.PACK_AB R122, RZ, R122 ;  /* 0x0000007aff7a723e */ /* 0x000fe200000010ff */
[----:B------:R-:W-:Y:S01]  /*9a90*/  @P1 STG.E.U16 desc[UR36][R4.64+0x2], R121 ;  /* 0x0000027904001986 */ /* 0x000fe2000c101524 */
[----:B------:R-:W-:Y:S01]  /*9aa0*/  F2FP.BF16.F32.PACK_AB R123, RZ, R123 ;  /* 0x0000007bff7b723e */ /* 0x000fe200000010ff */
[--C-:B------:R-:W-:Y:S01]  /*9ab0*/  @P0 IMAD.MOV.U32 R6, RZ, RZ, R8.reuse ;  /* 0x000000ffff060224 */ /* 0x100fe200078e0008 */
[----:B------:R-:W-:Y:S01]  /*9ac0*/  ISETP.GT.AND P1, PT, R3, RZ, P6 ;  /* 0x000000ff0300720c */ /* 0x000fe20003724270 */
[----:B------:R-:W-:Y:S01]  /*9ad0*/  @P0 IMAD.MOV.U32 R7, RZ, RZ, R9 ;  /* 0x000000ffff070224 */ /* 0x000fe200078e0009 */
[----:B------:R-:W-:Y:S01]  /*9ae0*/  ISETP.GT.AND P5, PT, R14, 0x9, PT ;  /* 0x000000090e00780c */ /* 0x000fe20003fa4270 */
[----:B------:R-:W-:Y:S01]  /*9af0*/  @P3 STG.E.U16 desc[UR36][R8.64], R122 ;  /* 0x0000007a08003986 */ /* 0x000fe2000c101524 */
[----:B------:R-:W-:Y:S01]  /*9b00*/  F2FP.BF16.F32.PACK_AB R124, RZ, R124 ;  /* 0x0000007cff7c723e */ /* 0x000fe200000010ff */
[----:B------:R-:W-:Y:S01]  /*9b10*/  FMUL R129, R129, R153 ;  /* 0x0000009981817220 */ /* 0x000fe20000400000 */
[----:B------:R-:W-:Y:S01]  /*9b20*/  F2FP.BF16.F32.PACK_AB R125, RZ, R125 ;  /* 0x0000007dff7d723e */ /* 0x000fe200000010ff */
[----:B------:R0:W-:Y:S01]  /*9b30*/  @P0 STG.E.U16 desc[UR36][R6.64+0x2], R123 ;  /* 0x0000027b06000986 */ /* 0x0001e2000c101524 */
[----:B------:R-:W-:Y:S01]  /*9b40*/  ISETP.GT.AND P0, PT, R3, RZ, P5 ;  /* 0x000000ff0300720c */ /* 0x000fe20002f04270 */
[-C--:B------:R-:W-:Y:S01]  /*9b50*/  FMUL R130, R130, R153.reuse ;  /* 0x0000009982827220 */ /* 0x080fe20000400000 */
[----:B------:R-:W-:Y:S01]  /*9b60*/  F2FP.BF16.F32.PACK_AB R126, RZ, R126 ;  /* 0x0000007eff7e723e */ /* 0x000fe200000010ff */
[----:B------:R-:W-:Y:S01]  /*9b70*/  FMUL R131, R131, R153 ;  /* 0x0000009983837220 */ /* 0x000fe20000400000 */
[----:B------:R-:W-:Y:S01]  /*9b80*/  F2FP.BF16.F32.PACK_AB R127, RZ, R127 ;  /* 0x0000007fff7f723e */ /* 0x000fe200000010ff */
[----:B------:R-:W-:Y:S01]  /*9b90*/  @P1 STG.E.U16 desc[UR36][R4.64+0x10], R124 ;  /* 0x0000107c04001986 */ /* 0x000fe2000c101524 */
[----:B------:R-:W-:Y:S01]  /*9ba0*/  ISETP.GT.AND P1, PT, R3, 0x8, P6 ;  /* 0x000000080300780c */ /* 0x000fe20003724270 */
[-C--:B------:R-:W-:Y:S01]  /*9bb0*/  FMUL R132, R132, R153.reuse ;  /* 0x0000009984847220 */ /* 0x080fe20000400000 */
[----:B------:R-:W-:Y:S01]  /*9bc0*/  ISETP.GT.AND P3, PT, R14, 0x10, PT ;  /* 0x000000100e00780c */ /* 0x000fe20003f64270 */
[-C--:B------:R-:W-:Y:S01]  /*9bd0*/  FMUL R133, R133, R153.reuse ;  /* 0x0000009985857220 */ /* 0x080fe20000400000 */
[----:B------:R-:W-:Y:S01]  /*9be0*/  F2FP.BF16.F32.PACK_AB R128, RZ, R128 ;  /* 0x00000080ff80723e */ /* 0x000fe200000010ff */
[-C--:B------:R-:W-:Y:S01]  /*9bf0*/  FMUL R134, R134, R153.reuse ;  /* 0x0000009986867220 */ /* 0x080fe20000400000 */
[----:B------:R-:W-:Y:S01]  /*9c00*/  SHF.L.U64.HI R13, R12, 0x8, R13 ;  /* 0x000000080c0d7819 */ /* 0x000fe2000001020d */
[----:B------:R-:W-:Y:S01]  /*9c10*/  @P0 STG.E.U16 desc[UR36][R4.64+0x12], R125 ;  /* 0x0000127d04000986 */ /* 0x000fe2000c101524 */
[----:B------:R-:W-:Y:S01]  /*9c20*/  ISETP.GT.AND P0, PT, R3, 0x8, P5 ;  /* 0x000000080300780c */ /* 0x000fe20002f04270 */
[-C--:B------:R-:W-:Y:S01]  /*9c30*/  FMUL R135, R135, R153.reuse ;  /* 0x0000009987877220 */ /* 0x080fe20000400000 */
[----:B------:R-:W-:Y:S01]  /*9c40*/  LOP3.LUT R15, R11, 0x2, RZ, 0xfc, !PT ;  /* 0x000000020b0f7812 */ /* 0x000fe200078efcff */
[----:B------:R-:W-:Y:S01]  /*9c50*/  FMUL R136, R136, R153 ;  /* 0x0000009988887220 */ /* 0x000fe20000400000 */
[----:B------:R-:W-:Y:S01]  /*9c60*/  ISETP.GT.AND P2, PT, R14, 0x11, PT ;  /* 0x000000110e00780c */ /* 0x000fe20003f44270 */
[----:B0-----:R-:W-:Y:S01]  /*9c70*/  @P1 IMAD.MOV.U32 R6, RZ, RZ, R8 ;  /* 0x000000ffff061224 */ /* 0x001fe200078e0008 */
[----:B------:R-:W-:Y:S01]  /*9c80*/  F2FP.BF16.F32.PACK_AB R129, RZ, R129 ;  /* 0x00000081ff81723e */ /* 0x000fe200000010ff */
[----:B------:R-:W-:Y:S01]  /*9c90*/  @P1 IMAD.MOV.U32 R7, RZ, RZ, R9 ;  /* 0x000000ffff071224 */ /* 0x000fe200078e0009 */
[----:B------:R-:W-:Y:S01]  /*9ca0*/  F2FP.BF16.F32.PACK_AB R130, RZ, R130 ;  /* 0x00000082ff82723e */ /* 0x000fe200000010ff */
[----:B------:R-:W-:Y:S01]  /*9cb0*/  FMUL R137, R137, R153 ;  /* 0x0000009989897220 */ /* 0x000fe20000400000 */
[----:B------:R-:W-:Y:S01]  /*9cc0*/  F2FP.BF16.F32.PACK_AB R131, RZ, R131 ;  /* 0x00000083ff83723e */ /* 0x000fe200000010ff */
[-C--:B------:R-:W-:Y:S01]  /*9cd0*/  FMUL R138, R138, R153.reuse ;  /* 0x000000998a8a7220 */ /* 0x080fe20000400000 */
[----:B------:R0:W-:Y:S01]  /*9ce0*/  @P1 STG.E.U16 desc[UR36][R6.64+0x10], R126 ;  /* 0x0000107e06001986 */ /* 0x0001e2000c101524 */
[----:B------:R-:W-:Y:S01]  /*9cf0*/  F2FP.BF16.F32.PACK_AB R132, RZ, R132 ;  /* 0x00000084ff84723e */ /* 0x000fe200000010ff */
[-C--:B------:R-:W-:Y:S01]  /*9d00*/  FMUL R139, R139, R153.reuse ;  /* 0x000000998b8b7220 */ /* 0x080fe20000400000 */
[----:B------:R-:W-:Y:S01]  /*9d10*/  ISETP.GT.AND P1, PT, R14, 0x19, PT ;  /* 0x000000190e00780c */ /* 0x000fe20003f24270 */
[----:B------:R1:W-:Y:S01]  /*9d20*/  @P0 STG.E.U16 desc[UR36][R8.64+0x12], R127 ;  /* 0x0000127f08000986 */ /* 0x0003e2000c101524 */
[----:B------:R-:W-:Y:S01]  /*9d30*/  ISETP.GT.AND P0, PT, R3, RZ, P3 ;  /* 0x000000ff0300720c */ /* 0x000fe20001f04270 */
[----:B------:R-:W-:Y:S01]  /*9d40*/  FMUL R140, R140, R153 ;  /* 0x000000998c8c7220 */ /* 0x000fe20000400000 */
[----:B------:R-:W-:Y:S01]  /*9d50*/  F2FP.BF16.F32.PACK_AB R133, RZ, R133 ;  /* 0x00000085ff85723e */ /* 0x000fe200000010ff */
[-C--:B------:R-:W-:Y:S01]  /*9d60*/  FMUL R141, R141, R153.reuse ;  /* 0x000000998d8d7220 */ /* 0x080fe20000400000 */
[----:B------:R-:W-:Y:S01]  /*9d70*/  F2FP.BF16.F32.PACK_AB R134, RZ, R134 ;  /* 0x00000086ff86723e */ /* 0x000fe200000010ff */
        /* <DEDUP_REMOVED lines=8> */
[----:B------:R2:W-:Y:S01]  /*9e00*/  @P0 STG.E.U16 desc[UR36][R4.64+0x20], R128 ;  /* 0x0000208004000986 */ /* 0x0005e2000c101524 */
[----:B0-----:R-:W-:Y:S01]  /*9e10*/  IADD3 R6, P0, R11, R4, RZ ;  /* 0x000000040b067210 */ /* 0x001fe20007f1e0ff */
[----:B------:R-:W-:Y:S01]  /*9e20*/  FMUL R146, R146, R153 ;  /* 0x0000009992927220 */ /* 0x000fe20000400000 */
[----:B------:R-:W-:Y:S01]  /*9e30*/  F2FP.BF16.F32.PACK_AB R139, RZ, R139 ;  /* 0x0000008bff8b723e */ /* 0x000fe200000010ff */
[-C--:B------:R-:W-:Y:S01]  /*9e40*/  FMUL R147, R147, R153.reuse ;  /* 0x0000009993937220 */ /* 0x080fe20000400000 */
[----:B------:R-:W-:Y:S01]  /*9e50*/  F2FP.BF16.F32.PACK_AB R140, RZ, R140 ;  /* 0x0000008cff8c723e */ /* 0x000fe200000010ff */
[--C-:B------:R-:W-:Y:S01]  /*9e60*/  IMAD.X R7, R13, 0x1, R5.reuse, P0 ;  /* 0x000000010d077824 */ /* 0x100fe200000e0605 */
[----:B------:R-:W-:Y:S01]  /*9e70*/  IADD3 R122, P0, R15, R4, RZ ;  /* 0x000000040f7a7210 */ /* 0x000fe20007f1e0ff */
[-C--:B------:R-:W-:Y:S01]  /*9e80*/  FMUL R148, R148, R153.reuse ;  /* 0x0000009994947220 */ /* 0x080fe20000400000 */
[----:B------:R-:W-:Y:S01]  /*9e90*/  ISETP.GT.AND P5, PT, R14, 0x29, PT ;  /* 0x000000290e00780c */ /* 0x000fe20003fa4270 */
[----:B------:R-:W-:Y:S01]  /*9ea0*/  FMUL R149, R149, R153 ;  /* 0x0000009995957220 */ /* 0x000fe20000400000 */
[----:B------:R-:W-:Y:S01]  /*9eb0*/  F2FP.BF16.F32.PACK_AB R141, RZ, R141 ;  /* 0x0000008dff8d723e */ /* 0x000fe200000010ff */
[----:B------:R-:W-:Y:S01]  /*9ec0*/  IMAD.X R123, R13, 0x1, R5, P0 ;  /* 0x000000010d7b7824 */ /* 0x000fe200000e0605 */
[----:B------:R-:W-:Y:S01]  /*9ed0*/  ISETP.GT.AND P0, PT, R3, RZ, P2 ;  /* 0x000000ff0300720c */ /* 0x000fe20001704270 */
        /* <DEDUP_REMOVED lines=12> */
[----:B------:R0:W-:Y:S01]  /*9fa0*/  @P0 STG.E.U16 desc[UR36][R4.64+0x22], R129 ;  /* 0x0000228104000986 */ /* 0x0001e2000c101524 */
[----:B------:R-:W-:Y:S01]  /*9fb0*/  ISETP.GT.AND P0, PT, R3, 0x8, P3 ;  /* 0x000000080300780c */ /* 0x000fe20001f04270 */
[-C--:B------:R-:W-:Y:S01]  /*9fc0*/  FMUL R92, R92, R153.reuse ;  /* 0x000000995c5c7220 */ /* 0x080fe20000400000 */
[----:B------:R-:W-:Y:S01]  /*9fd0*/  ISETP.GT.AND P3, PT, R14, 0x30, PT ;  /* 0x000000300e00780c */ /* 0x000fe20003f64270 */
        /* <DEDUP_REMOVED lines=9> */
[----:B------:R-:W-:Y:S01]  /*a070*/  LOP3.LUT R23, R11, 0x10, RZ, 0xfc, !PT ;  /* 0x000000100b177812 */ /* 0x000fe200078efcff */
[----:B------:R-:W-:Y:S01]  /*a080*/  @P0 STG.E.U16 desc[UR36][R8.64+0x20], R130 ;  /* 0x0000208208000986 */ /* 0x000fe2000c101524 */
[----:B------:R-:W-:Y:S01]  /*a090*/  ISETP.GT.AND P0, PT, R3, 0x8, P2 ;  /* 0x000000080300780c */ /* 0x000fe20001704270 */
[-C--:B------:R-:W-:Y:S01]  /*a0a0*/  FMUL R98, R98, R153.reuse ;  /* 0x0000009962627220 */ /* 0x080fe20000400000 */
[----:B------:R-:W-:Y:S01]  /*a0b0*/  ISETP.GT.AND P2, PT, R14, 0x18, PT ;  /* 0x000000180e00780c */ /* 0x000fe20003f44270 */
[-C--:B------:R-:W-:Y:S01]  /*a0c0*/  FMUL R99, R99, R153.reuse ;  /* 0x0000009963637220 */ /* 0x080fe20000400000 */
[----:B------:R-:W-:Y:S01]  /*a0d0*/  F2FP.BF16.F32.PACK_AB R88, RZ, R88 ;  /* 0x00000058ff58723e */ /* 0x000fe200000010ff */
[-C--:B------:R-:W-:Y:S01]  /*a0e0*/  FMUL R100, R100, R153.reuse ;  /* 0x0000009964647220 */ /* 0x080fe20000400000 */
[----:B------:R-:W-:Y:S01]  /*a0f0*/  LOP3.LUT R121, R11, 0x12, RZ, 0xfc, !PT ;  /* 0x000000120b797812 */ /* 0x000fe200078efcff */
[----:B------:R-:W-:Y:S01]  /*a100*/  FMUL R101, R101, R153 ;  /* 0x0000009965657220 */ /* 0x000fe20000400000 */
[----:B------:R-:W-:Y:S01]  /*a110*/  F2FP.BF16.F32.PACK_AB R89, RZ, R89 ;  /* 0x00000059ff59723e */ /* 0x000fe200000010ff */
[-C--:B------:R-:W-:Y:S01]  /*a120*/  FMUL R102, R102, R153.reuse ;  /* 0x0000009966667220 */ /* 0x080fe20000400000 */
[----:B------:R-:W-:Y:S01]  /*a130*/  F2FP.BF16.F32.PACK_AB R90, RZ, R90 ;  /* 0x0000005aff5a723e */ /* 0x000fe200000010ff */
[----:B------:R-:W-:Y:S01]  /*a140*/  FMUL R103, R103, R153 ;  /* 0x0000009967677220 */ /* 0x000fe20000400000 */
[----:B------:R-:W-:Y:S01]  /*a150*/  F2FP.BF16.F32.PACK_AB R91, RZ, R91 ;  /* 0x0000005bff5b723e */ /* 0x000fe200000010ff */
[----:B------:R-:W-:Y:S01]  /*a160*/  @P0 STG.E.U16 desc[UR36][R8.64+0x22], R131 ;  /* 0x0000228308000986 */ /* 0x000fe2000c101524 */
[----:B------:R-:W-:Y:S01]  /*a170*/  ISETP.GT.AND P0, PT, R3, RZ, P2 ;  /* 0x000000ff0300720c */ /* 0x000fe20001704270 */
[-C--:B------:R-:W-:Y:S01]  /*a180*/  FMUL R104, R104, R153.reuse ;  /* 0x0000009968687220 */ /* 0x080fe20000400000 */
[----:B------:R-:W-:Y:S01]  /*a190*/  PRMT R10, R91, 0x7610, R10 ;  /* 0x000076105b0a7816 */ /* 0x000fe2000000000a */
        /* <DEDUP_REMOVED lines=38> */
[----:B------:R-:W-:Y:S01]  /*a400*/  @P0 STG.E.U16 desc[UR36][R8.64+0x30], R134 ;  /* 0x0000308608000986 */ /* 0x000fe2000c101524 */
[----:B------:R-:W-:Y:S01]  /*a410*/  ISETP.GT.AND P0, PT, R3, 0x8, P1 ;  /* 0x000000080300780c */ /* 0x000fe20000f04270 */
[-C--:B------:R-:W-:Y:S01]  /*a420*/  FMUL R58, R58, R153.reuse ;  /* 0x000000993a3a7220 */ /* 0x080fe20000400000 */
[----:B------:R-:W-:Y:S01]  /*a430*/  ISETP.GT.AND P1, PT, R14, 0x21, PT ;  /* 0x000000210e00780c */ /* 0x000fe20003f24270 */
        /* <DEDUP_REMOVED lines=137> */
[----:B------:R-:W-:Y:S01]  /*acd0*/  ISETP.GT.AND P0, PT, R14, 0x31, PT ;  /* 0x000000310e00780c */ /* 0x000fe20003f04270 */
[-C--:B------:R-:W-:Y:S01]  /*ace0*/  FMUL R54, R54, R153.reuse ;  /* 0x0000009936367220 */ /* 0x080fe20000400000 */
[----:B------:R-:W-:Y:S01]  /*acf0*/  F2FP.BF16.F32.PACK_AB R36, RZ, R36 ;  /* 0x00000024ff24723e */ /* 0x000fe200000010ff */
[----:B------:R-:W-:Y:S01]  /*ad00*/  FMUL R55, R55, R153 ;  /* 0x0000009937377220 */ /* 0x000fe20000400000 */
[----:B------:R-:W-:-:S02]  /*ad10*/  ISETP.GT.AND P1, PT, R3, RZ, P0 ;  /* 0x000000ff0300720c */ /* 0x000fc40000724270 */
[----:B------:R-:W-:Y:S02]  /*ad20*/  F2FP.BF16.F32.PACK_AB R37, RZ, R37 ;  /* 0x00000025ff25723e */ /* 0x000fe400000010ff */
[----:B------:R-:W-:Y:S02]  /*ad30*/  F2FP.BF16.F32.PACK_AB R38, RZ, R38 ;  /* 0x00000026ff26723e */ /* 0x000fe400000010ff */
[----:B------:R-:W-:Y:S02]  /*ad40*/  F2FP.BF16.F32.PACK_AB R39, RZ, R39 ;  /* 0x00000027ff27723e */ /* 0x000fe400000010ff */
[----:B------:R-:W-:Y:S02]  /*ad50*/  F2FP.BF16.F32.PACK_AB R40, RZ, R40 ;  /* 0x00000028ff28723e */ /* 0x000fe400000010ff */
[----:B------:R-:W-:Y:S02]  /*ad60*/  F2FP.BF16.F32.PACK_AB R41, RZ, R41 ;  /* 0x00000029ff29723e */ /* 0x000fe400000010ff */
[----:B------:R-:W-:Y:S01]  /*ad70*/  F2FP.BF16.F32.PACK_AB R42, RZ, R42 ;  /* 0x0000002aff2a723e */ /* 0x000fe200000010ff */
[----:B------:R-:W-:Y:S01]  /*ad80*/  @P1 STG.E.U16 desc[UR36][R4.64+0x62], R145 ;  /* 0x0000629104001986 */ /* 0x000fe2000c101524 */
[----:B------:R-:W-:-:S02]  /*ad90*/  ISETP.GT.AND P1, PT, R3, 0x8, P3 ;  /* 0x000000080300780c */ /* 0x000fc40001f24270 */
        /* <DEDUP_REMOVED lines=15> */
[----:B------:R-:W-:-:S02]  /*ae90*/  ISETP.GT.AND P1, PT, R3, RZ, P2 ;  /* 0x000000ff0300720c */ /* 0x000fc40001724270 */
[----:B------:R-:W-:-:S11]  /*aea0*/  F2FP.BF16.F32.PACK_AB R55, RZ, R55 ;  /* 0x00000037ff37723e */ /* 0x000fd600000010ff */
[----:B------:R-:W-:Y:S01]  /*aeb0*/  @P1 STG.E.U16 desc[UR36][R4.64+0x70], R148 ;  /* 0x0000709404001986 */ /* 0x000fe2000c101524 */
[----:B------:R-:W-:-:S04]  /*aec0*/  ISETP.GT.AND P1, PT, R14, 0x39, PT ;  /* 0x000000390e00780c */ /* 0x000fc80003f24270 */
[----:B------:R-:W-:-:S13]  /*aed0*/  ISETP.GT.AND P6, PT, R3, RZ, P1 ;  /* 0x000000ff0300720c */ /* 0x000fda0000fc4270 */
[----:B------:R-:W-:Y:S01]  /*aee0*/  @P6 STG.E.U16 desc[UR36][R4.64+0x72], R149 ;  /* 0x0000729504006986 */ /* 0x000fe2000c101524 */
[----:B------:R-:W-:-:S13]  /*aef0*/  ISETP.GT.AND P6, PT, R3, 0x8, P2 ;  /* 0x000000080300780c */ /* 0x000fda00017c4270 */
[----:B------:R-:W-:Y:S01]  /*af00*/  @P6 STG.E.U16 desc[UR36][R8.64+0x70], R150 ;  /* 0x0000709608006986 */ /* 0x000fe2000c101524 */
[----:B------:R-:W-:-:S13]  /*af10*/  ISETP.GT.AND P6, PT, R3, 0x8, P1 ;  /* 0x000000080300780c */ /* 0x000fda0000fc4270 */
[----:B------:R-:W-:Y:S01]  /*af20*/  @P6 STG.E.U16 desc[UR36][R8.64+0x72], R151 ;  /* 0x0000729708006986 */ /* 0x000fe2000c101524 */
[----:B------:R-:W-:-:S05]  /*af30*/  IADD3 R126, P6, R23, R4, RZ ;  /* 0x00000004177e7210 */ /* 0x000fca0007fde0ff */
[----:B-1----:R-:W-:Y:S01]  /*af40*/  IMAD.X R127, R13, 0x1, R5, P6 ;  /* 0x000000010d7f7824 */ /* 0x002fe200030e0605 */
[----:B------:R-:W-:-:S13]  /*af50*/  ISETP.GT.AND P6, PT, R3, 0x80, P4 ;  /* 0x000000800300780c */ /* 0x000fda00027c4270 */
[----:B------:R-:W-:Y:S01]  /*af60*/  @P6 STG.E.U16 desc[UR36][R6.64], R88 ;  /* 0x0000005806006986 */ /* 0x000fe2000c101524 */
[----:B--2---:R-:W-:-:S05]  /*af70*/  IADD3 R128, P6, R121, R4, RZ ;  /* 0x0000000479807210 */ /* 0x004fca0007fde0ff */
[----:B0-----:R-:W-:Y:S01]  /*af80*/  IMAD.X R129, R13, 0x1, R5, P6 ;  /* 0x000000010d817824 */ /* 0x001fe200030e0605 */
[----:B------:R-:W-:-:S04]  /*af90*/  ISETP.GT.AND P6, PT, R14, 0x1, PT ;  /* 0x000000010e00780c */ /* 0x000fc80003fc4270 */
[----:B------:R-:W-:-:S13]  /*afa0*/  ISETP.GT.AND P6, PT, R3, 0x80, P6 ;  /* 0x000000800300780c */ /* 0x000fda00037c4270 */
[----:B------:R0:W-:Y:S01]  /*afb0*/  @P6 STG.E.U16 desc[UR36][R122.64], R89 ;  /* 0x000000597a006986 */ /* 0x0001e2000c101524 */
[----:B------:R-:W-:-:S05]  /*afc0*/  IADD3 R20, P6, R11, R8, RZ ;  /* 0x000000080b147210 */ /* 0x000fca0007fde0ff */
[----:B------:R-:W-:Y:S01]  /*afd0*/  IMAD.X R21, R13, 0x1, R9, P6 ;  /* 0x000000010d157824 */ /* 0x000fe200030e0609 */
[----:B------:R-:W-:Y:S02]  /*afe0*/  ISETP.GT.AND P6, PT, R3, 0x88, P4 ;  /* 0x000000880300780c */ /* 0x000fe400027c4270 */
[----:B0-----:R-:W-:-:S11]  /*aff0*/  LOP3.LUT R89, R11, 0x20, RZ, 0xfc, !PT ;  /* 0x000000200b597812 */ /* 0x001fd600078efcff */
[----:B------:R-:W-:Y:S01]  /*b000*/  @P6 STG.E.U16 desc[UR36][R20.64], R90 ;  /* 0x0000005a14006986 */ /* 0x000fe2000c101524 */
[----:B------:R-:W-:-:S05]  /*b010*/  IADD3 R124, P6, R15, R8, RZ ;  /* 0x000000080f7c7210 */ /* 0x000fca0007fde0ff */
[----:B------:R-:W-:Y:S01]  /*b020*/  IMAD.X R125, R13, 0x1, R9, P6 ;  /* 0x000000010d7d7824 */ /* 0x000fe200030e0609 */
[----:B------:R-:W-:-:S04]  /*b030*/  ISETP.GT.AND P6, PT, R14, 0x1, PT ;  /* 0x000000010e00780c */ /* 0x000fc80003fc4270 */
[----:B------:R-:W-:-:S13]  /*b040*/  ISETP.GT.AND P6, PT, R3, 0x88, P6 ;  /* 0x000000880300780c */ /* 0x000fda00037c4270 */
[----:B------:R0:W-:Y:S01]  /*b050*/  @P6 STG.E.U16 desc[UR36][R124.64], R10 ;  /* 0x0000000a7c006986 */ /* 0x0001e2000c101524 */
[----:B------:R-:W-:-:S05]  /*b060*/  IADD3 R130, P6, R89, R4, RZ ;  /* 0x0000000459827210 */ /* 0x000fca0007fde0ff */
[----:B------:R-:W-:Y:S01]  /*b070*/  IMAD.X R131, R13, 0x1, R5, P6 ;  /* 0x000000010d837824 */ /* 0x000fe200030e0605 */
[----:B------:R-:W-:-:S04]  /*b080*/  ISETP.GT.AND P6, PT, R14, 0x8, PT ;  /* 0x000000080e00780c */ /* 0x000fc80003fc4270 */
[----:B------:R-:W-:Y:S02]  /*b090*/  ISETP.GT.AND P6, PT, R3, 0x80, P6 ;  /* 0x000000800300780c */ /* 0x000fe400037c4270 */
[----:B0-----:R-:W-:Y:S02]  /*b0a0*/  PRMT R10, R95, 0x7610, R10 ;  /* 0x000076105f0a7816 */ /* 0x001fe4000000000a */
[----:B------:R-:W-:-:S09]  /*b0b0*/  LOP3.LUT R95, R11, 0x32, RZ, 0xfc, !PT ;  /* 0x000000320b5f7812 */ /* 0x000fd200078efcff */
        /* <DEDUP_REMOVED lines=105> */
[----:B------:R-:W-:-:S13]  /*b750*/  ISETP.GT.AND P6, PT, R3, 0x88, P5 ;  /* 0x000000880300780c */ /* 0x000fda0002fc4270 */
[----:B------:R0:W-:Y:S01]  /*b760*/  @P6 STG.E.U16 desc[UR36][R124.64], R10 ;  /* 0x0000000a7c006986 */ /* 0x0001e2000c101524 */
[----:B------:R-:W-:-:S05]  /*b770*/  IADD3 R126, P6, R109, R4, RZ ;  /* 0x000000046d7e7210 */ /* 0x000fca0007fde0ff */
[----:B------:R-:W-:Y:S01]  /*b780*/  IMAD.X R127, R13, 0x1, R5, P6 ;  /* 0x000000010d7f7824 */ /* 0x000fe200030e0605 */
[----:B------:R-:W-:Y:S02]  /*b790*/  ISETP.GT.AND P6, PT, R3, 0x80, P3 ;  /* 0x000000800300780c */ /* 0x000fe40001fc4270 */
[----:B0-----:R-:W-:-:S11]  /*b7a0*/  PRMT R10, R114, 0x7610, R10 ;  /* 0x00007610720a7816 */ /* 0x001fd6000000000a */
[----:B------:R0:W-:Y:S01]  /*b7b0*/  @P6 STG.E.U16 desc[UR36][R130.64], R112 ;  /* 0x0000007082006986 */ /* 0x0001e2000c101524 */
[----:B------:R-:W-:-:S05]  /*b7c0*/  IADD3 R122, P6, R111, R4, RZ ;  /* 0x000000046f7a7210 */ /* 0x000fca0007fde0ff */
[----:B------:R-:W-:Y:S01]  /*b7d0*/  IMAD.X R123, R13, 0x1, R5, P6 ;  /* 0x000000010d7b7824 */ /* 0x000fe200030e0605 */
[----:B------:R-:W-:-:S13]  /*b7e0*/  ISETP.GT.AND P6, PT, R3, 0x80, P0 ;  /* 0x000000800300780c */ /* 0x000fda00007c4270 */
[----:B------:R1:W-:Y:S01]  /*b7f0*/  @P6 STG.E.U16 desc[UR36][R132.64], R113 ;  /* 0x0000007184006986 */ /* 0x0003e2000c101524 */
[----:B------:R-:W-:-:S05]  /*b800*/  IADD3 R4, P6, R105, R8, RZ ;  /* 0x0000000869047210 */ /* 0x000fca0007fde0ff */
[----:B------:R-:W-:Y:S01]  /*b810*/  IMAD.X R5, R13, 0x1, R9, P6 ;  /* 0x000000010d057824 */ /* 0x000fe200030e0609 */
[----:B------:R-:W-:-:S13]  /*b820*/  ISETP.GT.AND P6, PT, R3, 0x88, P3 ;  /* 0x000000880300780c */ /* 0x000fda0001fc4270 */
[----:B------:R-:W-:Y:S01]  /*b830*/  @P6 STG.E.U16 desc[UR36][R4.64], R10 ;  /* 0x0000000a04006986 */ /* 0x000fe2000c101524 */
[----:B0-----:R-:W-:-:S05]  /*b840*/  IADD3 R112, P6, R107, R8, RZ ;  /* 0x000000086b707210 */ /* 0x001fca0007fde0ff */
[----:B-1----:R-:W-:Y:S01]  /*b850*/  IMAD.X R113, R13, 0x1, R9, P6 ;  /* 0x000000010d717824 */ /* 0x002fe200030e0609 */
[----:B------:R-:W-:-:S13]  /*b860*/  ISETP.GT.AND P6, PT, R3, 0x88, P0 ;  /* 0x000000880300780c */ /* 0x000fda00007c4270 */
[----:B------:R0:W-:Y:S01]  /*b870*/  @P6 STG.E.U16 desc[UR36][R112.64], R115 ;  /* 0x0000007370006986 */ /* 0x0001e2000c101524 */
[----:B------:R-:W-:-:S05]  /*b880*/  IADD3 R114, P6, R109, R8, RZ ;  /* 0x000000086d727210 */ /* 0x000fca0007fde0ff */
[----:B0-----:R-:W-:Y:S01]  /*b890*/  IMAD.X R115, R13, 0x1, R9, P6 ;  /* 0x000000010d737824 */ /* 0x001fe200030e0609 */
[----:B------:R-:W-:-:S13]  /*b8a0*/  ISETP.GT.AND P6, PT, R3, 0x80, P2 ;  /* 0x000000800300780c */ /* 0x000fda00017c4270 */
        /* <DEDUP_REMOVED lines=13> */
[----:B0-----:R-:W-:-:S05]  /*b980*/  IADD3 R116, P6, R23, R6, RZ ;  /* 0x0000000617747210 */ /* 0x001fca0007fde0ff */
[----:B-1----:R-:W-:Y:S01]  /*b990*/  IMAD.X R117, R13, 0x1, R7, P6 ;  /* 0x000000010d757824 */ /* 0x002fe200030e0607 */
[----:B------:R-:W-:-:S13]  /*b9a0*/  ISETP.GT.AND P6, PT, R3, 0x100, P4 ;  /* 0x000001000300780c */ /* 0x000fda00027c4270 */
[----:B------:R0:W-:Y:S01]  /*b9b0*/  @P6 STG.E.U16 desc[UR36][R4.64], R56 ;  /* 0x0000003804006986 */ /* 0x0001e2000c101524 */
[----:B--2---:R-:W-:-:S05]  /*b9c0*/  IADD3 R114, P6, R121, R6, RZ ;  /* 0x0000000679727210 */ /* 0x004fca0007fde0ff */
[----:B------:R-:W-:Y:S01]  /*b9d0*/  IMAD.X R115, R13, 0x1, R7, P6 ;  /* 0x000000010d737824 */ /* 0x000fe200030e0607 */
[----:B------:R-:W-:-:S04]  /*b9e0*/  ISETP.GT.AND P6, PT, R14, 0x1, PT ;  /* 0x000000010e00780c */ /* 0x000fc80003fc4270 */
[----:B------:R-:W-:-:S13]  /*b9f0*/  ISETP.GT.AND P6, PT, R3, 0x100, P6 ;  /* 0x000001000300780c */ /* 0x000fda00037c4270 */
[----:B------:R1:W-:Y:S01]  /*ba00*/  @P6 STG.E.U16 desc[UR36][R112.64], R57 ;  /* 0x0000003970006986 */ /* 0x0003e2000c101524 */
[----:B---3--:R-:W-:-:S05]  /*ba10*/  IADD3 R8, P6, R11, R20, RZ ;  /* 0x000000140b087210 */ /* 0x008fca0007fde0ff */
[----:B------:R-:W-:Y:S01]  /*ba20*/  IMAD.X R9, R13, 0x1, R21, P6 ;  /* 0x000000010d097824 */ /* 0x000fe200030e0615 */
[----:B------:R-:W-:-:S13]  /*ba30*/  ISETP.GT.AND P6, PT, R3, 0x108, P4 ;  /* 0x000001080300780c */ /* 0x000fda00027c4270 */
[----:B------:R-:W-:Y:S01]  /*ba40*/  @P6 STG.E.U16 desc[UR36][R8.64], R58 ;  /* 0x0000003a08006986 */ /* 0x000fe2000c101524 */
[----:B0-----:R-:W-:-:S05]  /*ba50*/  IADD3 R56, P6, R15, R20, RZ ;  /* 0x000000140f387210 */ /* 0x001fca0007fde0ff */
[----:B-1----:R-:W-:Y:S01]  /*ba60*/  IMAD.X R57, R13, 0x1, R21, P6 ;  /* 0x000000010d397824 */ /* 0x002fe200030e0615 */
[----:B------:R-:W-:-:S04]  /*ba70*/  ISETP.GT.AND P6, PT, R14, 0x1, PT ;  /* 0x000000010e00780c */ /* 0x000fc80003fc4270 */
[----:B------:R-:W-:-:S13]  /*ba80*/  ISETP.GT.AND P6, PT, R3, 0x108, P6 ;  /* 0x000001080300780c */ /* 0x000fda00037c4270 */
[----:B------:R0:W-:Y:S01]  /*ba90*/  @P6 STG.E.U16 desc[UR36][R56.64], R59 ;  /* 0x0000003b38006986 */ /* 0x0001e2000c101524 */
        /* <DEDUP_REMOVED lines=10> */
[----:B0-----:R-:W-:-:S05]  /*bb40*/  IADD3 R56, P6, R23, R20, RZ ;  /* 0x0000001417387210 */ /* 0x001fca0007fde0ff */
        /* <DEDUP_REMOVED lines=9> */
[----:B-1----:R-:W-:-:S05]  /*bbe0*/  IADD3 R60, P6, R93, R6, RZ ;  /* 0x000000065d3c7210 */ /* 0x002fca0007fde0ff */
[----:B--2---:R-:W-:Y:S01]  /*bbf0*/  IMAD.X R61, R13, 0x1, R7, P6 ;  /* 0x000000010d3d7824 */ /* 0x004fe200030e0607 */
[----:B------:R-:W-:-:S04]  /*bc00*/  ISETP.GT.AND P6, PT, R14, 0x10, PT ;  /* 0x000000100e00780c */ /* 0x000fc80003fc4270 */
[----:B------:R-:W-:-:S13]  /*bc10*/  ISETP.GT.AND P6, PT, R3, 0x100, P6 ;  /* 0x000001000300780c */ /* 0x000fda00037c4270 */
[----:B------:R1:W-:Y:S01]  /*bc20*/  @P6 STG.E.U16 desc[UR36][R112.64], R64 ;  /* 0x0000004070006986 */ /* 0x0003e2000c101524 */
[----:B0-----:R-:W-:-:S05]  /*bc30*/  IADD3 R62, P6, R95, R6, RZ ;  /* 0x000000065f3e7210 */ /* 0x001fca0007fde0ff */
[----:B---3--:R-:W-:Y:S01]  /*bc40*/  IMAD.X R63, R13, 0x1, R7, P6 ;  /* 0x000000010d3f7824 */ /* 0x008fe200030e0607 */
        /* <DEDUP_REMOVED lines=14> */
[----:B0-----:R-:W-:Y:S01]  /*bd30*/  IMAD.X R65, R13, 0x1, R7, P6 ;  /* 0x000000010d417824 */ /* 0x001fe200030e0607 */
[----:B------:R-:W-:-:S04]  /*bd40*/  ISETP.GT.AND P6, PT, R14, 0x18, PT ;  /* 0x000000180e00780c */ /* 0x000fc80003fc4270 */
[----:B------:R-:W-:-:S13]  /*bd50*/  ISETP.GT.AND P6, PT, R3, 0x100, P6 ;  /* 0x000001000300780c */ /* 0x000fda00037c4270 */
[----:B------:R0:W-:Y:S01]  /*bd60*/  @P6 STG.E.U16 desc[UR36][R60.64], R68 ;  /* 0x000000443c006986 */ /* 0x0001e2000c101524 */
[----:B--2---:R-:W-:-:S05]  /*bd70*/  IADD3 R66, P6, R99, R6, RZ ;  /* 0x0000000663427210 */ /* 0x004fca0007fde0ff */
        /* <DEDUP_REMOVED lines=19> */
[----:B-1----:R-:W-:-:S05]  /*beb0*/  IADD3 R62, P6, R103, R6, RZ ;  /* 0x00000006673e7210 */ /* 0x002fca0007fde0ff */
[----:B------:R-:W-:Y:S01]  /*bec0*/  IMAD.X R63, R13, 0x1, R7, P6 ;  /* 0x000000010d3f7824 */ /* 0x000fe200030e0607 */
[----:B------:R-:W-:-:S04]  /*bed0*/  ISETP.GT.AND P6, PT, R14, 0x21, PT ;  /* 0x000000210e00780c */ /* 0x000fc80003fc4270 */
        /* <DEDUP_REMOVED lines=29> */
[----:B------:R3:W-:Y:S01]  /*c0b0*/  @P6 STG.E.U16 desc[UR36][R58.64], R79 ;  /* 0x0000004f3a006986 */ /* 0x0007e2000c101524 */
[----:B0-----:R-:W-:-:S05]  /*c0c0*/  IADD3 R60, P6, R109, R6, RZ ;  /* 0x000000066d3c7210 */ /* 0x001fca0007fde0ff */
[----:B------:R-:W-:Y:S01]  /*c0d0*/  IMAD.X R61, R13, 0x1, R7, P6 ;  /* 0x000000010d3d7824 */ /* 0x000fe200030e0607 */
[----:B------:R-:W-:-:S13]  /*c0e0*/  ISETP.GT.AND P6, PT, R3, 0x100, P3 ;  /* 0x000001000300780c */ /* 0x000fda0001fc4270 */
[----:B------:R-:W-:Y:S01]  /*c0f0*/  @P6 STG.E.U16 desc[UR36][R64.64], R80 ;  /* 0x0000005040006986 */ /* 0x000fe2000c101524 */
[----:B-1----:R-:W-:-:S05]  /*c100*/  IADD3 R62, P6, R111, R6, RZ ;  /* 0x000000066f3e7210 */ /* 0x002fca0007fde0ff */
[----:B------:R-:W-:Y:S01]  /*c110*/  IMAD.X R63, R13, 0x1, R7, P6 ;  /* 0x000000010d3f7824 */ /* 0x000fe200030e0607 */
[----:B------:R-:W-:-:S13]  /*c120*/  ISETP.GT.AND P6, PT, R3, 0x100, P0 ;  /* 0x000001000300780c */ /* 0x000fda00007c4270 */
[----:B------:R-:W-:Y:S01]  /*c130*/  @P6 STG.E.U16 desc[UR36][R66.64], R81 ;  /* 0x0000005142006986 */ /* 0x000fe2000c101524 */
[----:B------:R-:W-:-:S05]  /*c140*/  IADD3 R6, P6, R105, R20, RZ ;  /* 0x0000001469067210 */ /* 0x000fca0007fde0ff */
[----:B------:R-:W-:Y:S01]  /*c150*/  IMAD.X R7, R13, 0x1, R21, P6 ;  /* 0x000000010d077824 */ /* 0x000fe200030e0615 */
[----:B------:R-:W-:-:S13]  /*c160*/  ISETP.GT.AND P6, PT, R3, 0x108, P3 ;  /* 0x000001080300780c */ /* 0x000fda0001fc4270 */
[----:B------:R0:W-:Y:S01]  /*c170*/  @P6 STG.E.U16 desc[UR36][R6.64], R82 ;  /* 0x0000005206006986 */ /* 0x0001e2000c101524 */
[----:B--2---:R-:W-:-:S05]  /*c180*/  IADD3 R56, P6, R107, R20, RZ ;  /* 0x000000146b387210 */ /* 0x004fca0007fde0ff */
[----:B------:R-:W-:Y:S01]  /*c190*/  IMAD.X R57, R13, 0x1, R21, P6 ;  /* 0x000000010d397824 */ /* 0x000fe200030e0615 */
        /* <DEDUP_REMOVED lines=10> */
[----:B------:R-:W-:-:S05]  /*c240*/  IADD3 R20, P6, R11, R4, RZ ;  /* 0x000000040b147210 */ /* 0x000fca0007fde0ff */
[----:B------:R-:W-:Y:S01]  /*c250*/  IMAD.X R21, R13, 0x1, R5, P6 ;  /* 0x000000010d157824 */ /* 0x000fe200030e0605 */
        /* <DEDUP_REMOVED lines=8> */
[C---:B------:R-:W-:Y:S02]  /*c2e0*/  ISETP.GT.AND P6, PT, R3.reuse, 0x180, P4 ;  /* 0x000001800300780c */ /* 0x040fe400027c4270 */
[----:B------:R-:W-:-:S11]  /*c2f0*/  ISETP.GT.AND P4, PT, R3, 0x188, P4 ;  /* 0x000001880300780c */ /* 0x000fd60002784270 */
        /* <DEDUP_REMOVED lines=9> */
[----:B------:R1:W-:Y:S01]  /*c390*/  @P4 STG.E.U16 desc[UR36][R6.64], R26 ;  /* 0x0000001a06004986 */ /* 0x0003e2000c101524 */
[----:B------:R-:W-:-:S05]  /*c3a0*/  IADD3 R10, P4, R15, R8, RZ ;  /* 0x000000080f0a7210 */ /* 0x000fca0007f9e0ff */
[----:B------:R-:W-:Y:S01]  /*c3b0*/  IMAD.X R11, R13, 0x1, R9, P4 ;  /* 0x000000010d0b7824 */ /* 0x000fe200020e0609 */
[----:B------:R-:W-:Y:S02]  /*c3c0*/  ISETP.GT.AND P4, PT, R3, 0x188, P6 ;  /* 0x000001880300780c */ /* 0x000fe40003784270 */
[----:B------:R-:W-:-:S11]  /*c3d0*/  ISETP.GT.AND P6, PT, R14, 0x8, PT ;  /* 0x000000080e00780c */ /* 0x000fd60003fc4270 */
[----:B------:R3:W-:Y:S01]  /*c3e0*/  @P4 STG.E.U16 desc[UR36][R10.64], R27 ;  /* 0x0000001b0a004986 */ /* 0x0007e2000c101524 */
[----:B--2---:R-:W-:-:S05]  /*c3f0*/  IADD3 R20, P4, R89, R4, RZ ;  /* 0x0000000459147210 */ /* 0x004fca0007f9e0ff */
[----:B------:R-:W-:Y:S01]  /*c400*/  IMAD.X R21, R13, 0x1, R5, P4 ;  /* 0x000000010d157824 */ /* 0x000fe200020e0605 */
[----:B------:R-:W-:Y:S02]  /*c410*/  ISETP.GT.AND P4, PT, R3, 0x180, P6 ;  /* 0x000001800300780c */ /* 0x000fe40003784270 */
[----:B------:R-:W-:-:S11]  /*c420*/  ISETP.GT.AND P6, PT, R14, 0x9, PT ;  /* 0x000000090e00780c */ /* 0x000fd60003fc4270 */
[----:B------:R2:W-:Y:S01]  /*c430*/  @P4 STG.E.U16 desc[UR36][R60.64], R28 ;  /* 0x0000001c3c004986 */ /* 0x0005e2000c101524 */
[----:B------:R-:W-:-:S05]  /*c440*/  IADD3 R24, P4, R91, R4, RZ ;  /* 0x000000045b187210 */ /* 0x000fca0007f9e0ff */
[----:B0-----:R-:W-:Y:S01]  /*c450*/  IMAD.X R25, R13, 0x1, R5, P4 ;  /* 0x000000010d197824 */ /* 0x001fe200020e0605 */
[----:B------:R-:W-:-:S13]  /*c460*/  ISETP.GT.AND P4, PT, R3, 0x180, P6 ;  /* 0x000001800300780c */ /* 0x000fda0003784270 */
[----:B------:R0:W-:Y:S01]  /*c470*/  @P4 STG.E.U16 desc[UR36][R58.64], R29 ;  /* 0x0000001d3a004986 */ /* 0x0001e2000c101524 */
[----:B-1----:R-:W-:-:S05]  /*c480*/  IADD3 R6, P4, R23, R8, RZ ;  /* 0x0000000817067210 */ /* 0x002fca0007f9e0ff */
[----:B------:R-:W-:Y:S01]  /*c490*/  IMAD.X R7, R13, 0x1, R9, P4 ;  /* 0x000000010d077824 */ /* 0x000fe200020e0609 */
[----:B------:R-:W-:-:S04]  /*c4a0*/  ISETP.GT.AND P4, PT, R14, 0x8, PT ;  /* 0x000000080e00780c */ /* 0x000fc80003f84270 */
[----:B------:R-:W-:-:S13]  /*c4b0*/  ISETP.GT.AND P4, PT, R3, 0x188, P4 ;  /* 0x000001880300780c */ /* 0x000fda0002784270 */
[----:B------:R1:W-:Y:S01]  /*c4c0*/  @P4 STG.E.U16 desc[UR36][R6.64], R30 ;  /* 0x0000001e06004986 */ /* 0x0003e2000c101524 */
[----:B---3--:R-:W-:-:S05]  /*c4d0*/  IADD3 R10, P4, R121, R8, RZ ;  /* 0x00000008790a7210 */ /* 0x008fca0007f9e0ff */
[----:B------:R-:W-:Y:S01]  /*c4e0*/  IMAD.X R11, R13, 0x1, R9, P4 ;  /* 0x000000010d0b7824 */ /* 0x000fe200020e0609 */
[----:B------:R-:W-:Y:S02]  /*c4f0*/  ISETP.GT.AND P4, PT, R3, 0x188, P6 ;  /* 0x000001880300780c */ /* 0x000fe40003784270 */
[----:B------:R-:W-:-:S11]  /*c500*/  ISETP.GT.AND P6, PT, R14, 0x10, PT ;  /* 0x000000100e00780c */ /* 0x000fd60003fc4270 */
[----:B------:R3:W-:Y:S01]  /*c510*/  @P4 STG.E.U16 desc[UR36][R10.64], R31 ;  /* 0x0000001f0a004986 */ /* 0x0007e2000c101524 */
[----:B------:R-:W-:-:S05]  /*c520*/  IADD3 R26, P4, R93, R4, RZ ;  /* 0x000000045d1a7210 */ /* 0x000fca0007f9e0ff */
[----:B------:R-:W-:Y:S01]  /*c530*/  IMAD.X R27, R13, 0x1, R5, P4 ;  /* 0x000000010d1b7824 */ /* 0x000fe200020e0605 */
[----:B------:R-:W-:Y:S02]  /*c540*/  ISETP.GT.AND P4, PT, R3, 0x180, P6 ;  /* 0x000001800300780c */ /* 0x000fe40003784270 */
[----:B------:R-:W-:-:S11]  /*c550*/  ISETP.GT.AND P6, PT, R14, 0x11, PT ;  /* 0x000000110e00780c */ /* 0x000fd60003fc4270 */
[----:B------:R4:W-:Y:S01]  /*c560*/  @P4 STG.E.U16 desc[UR36][R20.64], R32 ;  /* 0x0000002014004986 */ /* 0x0009e2000c101524 */
[----:B--2---:R-:W-:-:S05]  /*c570*/  IADD3 R28, P4, R95, R4, RZ ;  /* 0x000000045f1c7210 */ /* 0x004fca0007f9e0ff */
        /* <DEDUP_REMOVED lines=13> */
[----:B----4-:R-:W-:-:S05]  /*c650*/  IADD3 R20, P4, R97, R4, RZ ;  /* 0x0000000461147210 */ /* 0x010fca0007f9e0ff */
[----:B------:R-:W-:Y:S01]  /*c660*/  IMAD.X R21, R13, 0x1, R5, P4 ;  /* 0x000000010d157824 */ /* 0x000fe200020e0605 */
[----:B------:R-:W-:Y:S02]  /*c670*/  ISETP.GT.AND P4, PT, R3, 0x180, P6 ;  /* 0x000001800300780c */ /* 0x000fe40003784270 */
[----:B------:R-:W-:-:S11]  /*c680*/  ISETP.GT.AND P6, PT, R14, 0x19, PT ;  /* 0x000000190e00780c */ /* 0x000fd60003fc4270 */
[----:B------:R3:W-:Y:S01]  /*c690*/  @P4 STG.E.U16 desc[UR36][R26.64], R36 ;  /* 0x000000241a004986 */ /* 0x0007e2000c101524 */
[----:B0-----:R-:W-:-:S05]  /*c6a0*/  IADD3 R24, P4, R99, R4, RZ ;  /* 0x0000000463187210 */ /* 0x001fca0007f9e0ff */
[----:B------:R-:W-:Y:S01]  /*c6b0*/  IMAD.X R25, R13, 0x1, R5, P4 ;  /* 0x000000010d197824 */ /* 0x000fe200020e0605 */
        /* <DEDUP_REMOVED lines=9> */
[----:B------:R-:W-:Y:S02]  /*c750*/  ISETP.GT.AND P4, PT, R3, 0x188, P6 ;  /* 0x000001880300780c */ /* 0x000fe40003784270 */
[----:B------:R-:W-:-:S11]  /*c760*/  ISETP.GT.AND P6, PT, R14, 0x20, PT ;  /* 0x000000200e00780c */ /* 0x000fd60003fc4270 */
[----:B------:R2:W-:Y:S01]  /*c770*/  @P4 STG.E.U16 desc[UR36][R10.64], R39 ;  /* 0x000000270a004986 */ /* 0x0005e2000c101524 */
[----:B---3--:R-:W-:-:S05]  /*c780*/  IADD3 R26, P4, R101, R4, RZ ;  /* 0x00000004651a7210 */ /* 0x008fca0007f9e0ff */
[----:B------:R-:W-:Y:S01]  /*c790*/  IMAD.X R27, R13, 0x1, R5, P4 ;  /* 0x000000010d1b7824 */ /* 0x000fe200020e0605 */
[----:B------:R-:W-:Y:S02]  /*c7a0*/  ISETP.GT.AND P4, PT, R3, 0x180, P6 ;  /* 0x000001800300780c */ /* 0x000fe40003784270 */
[----:B------:R-:W-:-:S11]  /*c7b0*/  ISETP.GT.AND P6, PT, R14, 0x21, PT ;  /* 0x000000210e00780c */ /* 0x000fd60003fc4270 */
[----:B------:R3:W-:Y:S01]  /*c7c0*/  @P4 STG.E.U16 desc[UR36][R20.64], R40 ;  /* 0x0000002814004986 */ /* 0x0007e2000c101524 */
[----:B0-----:R-:W-:-:S05]  /*c7d0*/  IADD3 R28, P4, R103, R4, RZ ;  /* 0x00000004671c7210 */ /* 0x001fca0007f9e0ff */
[----:B------:R-:W-:Y:S01]  /*c7e0*/  IMAD.X R29, R13, 0x1, R5, P4 ;  /* 0x000000010d1d7824 */ /* 0x000fe200020e0605 */
[----:B------:R-:W-:-:S13]  /*c7f0*/  ISETP.GT.AND P4, PT, R3, 0x180, P6 ;  /* 0x000001800300780c */ /* 0x000fda0003784270 */
[----:B------:R-:W-:Y:S01]  /*c800*/  @P4 STG.E.U16 desc[UR36][R24.64], R41 ;  /* 0x0000002918004986 */ /* 0x000fe2000c101524 */
        /* <DEDUP_REMOVED lines=12> */
[----:B------:R-:W-:-:S13]  /*c8d0*/  ISETP.GT.AND P4, PT, R3, 0x180, P6 ;  /* 0x000001800300780c */ /* 0x000fda0003784270 */
[----:B------:R-:W-:Y:S01]  /*c8e0*/  @P4 STG.E.U16 desc[UR36][R26.64], R44 ;  /* 0x0000002c1a004986 */ /* 0x000fe2000c101524 */
[C---:B------:R-:W-:Y:S02]  /*c8f0*/  ISETP.GT.AND P4, PT, R3.reuse, 0x180, P5 ;  /* 0x000001800300780c */ /* 0x040fe40002f84270 */
[----:B------:R-:W-:-:S11]  /*c900*/  ISETP.GT.AND P5, PT, R3, 0x188, P5 ;  /* 0x000001880300780c */ /* 0x000fd60002fa4270 */
[----:B------:R-:W-:Y:S01]  /*c910*/  @P4 STG.E.U16 desc[UR36][R28.64], R45 ;  /* 0x0000002d1c004986 */ /* 0x000fe2000c101524 */
[----:B------:R-:W-:-:S13]  /*c920*/  ISETP.GT.AND P4, PT, R3, 0x188, P6 ;  /* 0x000001880300780c */ /* 0x000fda0003784270 */
[----:B------:R-:W-:Y:S01]  /*c930*/  @P4 STG.E.U16 desc[UR36][R20.64], R46 ;  /* 0x0000002e14004986 */ /* 0x000fe2000c101524 */
[----:B0-----:R-:W-:-:S05]  /*c940*/  IADD3 R6, P4, R103, R8, RZ ;  /* 0x0000000867067210 */ /* 0x001fca0007f9e0ff */
[----:B------:R-:W-:Y:S01]  /*c950*/  IMAD.X R7, R13, 0x1, R9, P4 ;  /* 0x000000010d077824 */ /* 0x000fe200020e0609 */
[C---:B------:R-:W-:Y:S02]  /*c960*/  ISETP.GT.AND P4, PT, R3.reuse, 0x180, P3 ;  /* 0x000001800300780c */ /* 0x040fe40001f84270 */
[----:B------:R-:W-:Y:S02]  /*c970*/  ISETP.GT.AND P3, PT, R3, 0x188, P3 ;  /* 0x000001880300780c */ /* 0x000fe40001f64270 */
[----:B------:R0:W-:Y:S01]  /*c980*/  @P5 STG.E.U16 desc[UR36][R6.64], R47 ;  /* 0x0000002f06005986 */ /* 0x0001e2000c101524 */
[----:B-1----:R-:W-:-:S05]  /*c990*/  IADD3 R10, P5, R105, R4, RZ ;  /* 0x00000004690a7210 */ /* 0x002fca0007fbe0ff */
[----:B------:R-:W-:-:S05]  /*c9a0*/  IMAD.X R11, R13, 0x1, R5, P5 ;  /* 0x000000010d0b7824 */ /* 0x000fca00028e0605 */
[----:B------:R1:W-:Y:S01]  /*c9b0*/  @P4 STG.E.U16 desc[UR36][R10.64], R48 ;  /* 0x000000300a004986 */ /* 0x0003e2000c101524 */
[----:B0-----:R-:W-:Y:S02]  /*c9c0*/  IADD3 R6, P5, R107, R4, RZ ;  /* 0x000000046b067210 */ /* 0x001fe40007fbe0ff */
[C---:B------:R-:W-:Y:S02]  /*c9d0*/  ISETP.GT.AND P4, PT, R3.reuse, 0x180, P0 ;  /* 0x000001800300780c */ /* 0x040fe40000784270 */
[----:B------:R-:W-:Y:S01]  /*c9e0*/  ISETP.GT.AND P0, PT, R3, 0x188, P0 ;  /* 0x000001880300780c */ /* 0x000fe20000704270 */
[----:B------:R-:W-:Y:S01]  /*c9f0*/  IMAD.X R7, R13, 0x1, R5, P5 ;  /* 0x000000010d077824 */ /* 0x000fe200028e0605 */
[----:B------:R-:W-:-:S05]  /*ca00*/  IADD3 R14, P5, R105, R8, RZ ;  /* 0x00000008690e7210 */ /* 0x000fca0007fbe0ff */
[----:B------:R-:W-:Y:S01]  /*ca10*/  IMAD.X R15, R13, 0x1, R9, P5 ;  /* 0x000000010d0f7824 */ /* 0x000fe200028e0609 */
[----:B------:R-:W-:-:S03]  /*ca20*/  IADD3 R20, P5, R109, R4, RZ ;  /* 0x000000046d147210 */ /* 0x000fc60007fbe0ff */
[----:B------:R4:W-:Y:S01]  /*ca30*/  @P4 STG.E.U16 desc[UR36][R6.64], R49 ;  /* 0x0000003106004986 */ /* 0x0009e2000c101524 */
[----:B------:R-:W-:Y:S01]  /*ca40*/  IADD3 R4, P4, R111, R4, RZ ;  /* 0x000000046f047210 */ /* 0x000fe20007f9e0ff */
[--C-:B------:R-:W-:Y:S02]  /*ca50*/  IMAD.X R21, R13, 0x1, R5.reuse, P5 ;  /* 0x000000010d157824 */ /* 0x100fe400028e0605 */
[----:B------:R4:W-:Y:S01]  /*ca60*/  @P3 STG.E.U16 desc[UR36][R14.64], R50 ;  /* 0x000000320e003986 */ /* 0x0009e2000c101524 */
[-C--:B-1----:R-:W-:Y:S01]  /*ca70*/  IADD3 R10, P3, R107, R8.reuse, RZ ;  /* 0x000000086b0a7210 */ /* 0x082fe20007f7e0ff */
[----:B------:R-:W-:Y:S01]  /*ca80*/  IMAD.X R5, R13, 0x1, R5, P4 ;  /* 0x000000010d057824 */ /* 0x000fe200020e0605 */
[C---:B------:R-:W-:Y:S02]  /*ca90*/  ISETP.GT.AND P4, PT, R3.reuse, 0x180, P2 ;  /* 0x000001800300780c */ /* 0x040fe40001784270 */
[----:B------:R-:W-:Y:S01]  /*caa0*/  ISETP.GT.AND P2, PT, R3, 0x188, P2 ;  /* 0x000001880300780c */ /* 0x000fe20001744270 */
[----:B------:R-:W-:Y:S01]  /*cab0*/  IMAD.X R11, R13, 0x1, R9, P3 ;  /* 0x000000010d0b7824 */ /* 0x000fe200018e0609 */
[----:B------:R-:W-:-:S02]  /*cac0*/  IADD3 R24, P3, R109, R8, RZ ;  /* 0x000000086d187210 */ /* 0x000fc40007f7e0ff */
[----:B------:R-:W-:Y:S02]  /*cad0*/  IADD3 R8, P5, R111, R8, RZ ;  /* 0x000000086f087210 */ /* 0x000fe40007fbe0ff */
[----:B------:R4:W-:Y:S01]  /*cae0*/  @P0 STG.E.U16 desc[UR36][R10.64], R51 ;  /* 0x000000330a000986 */ /* 0x0009e2000c101524 */
[--C-:B------:R-:W-:Y:S01]  /*caf0*/  IMAD.X R25, R13, 0x1, R9.reuse, P3 ;  /* 0x000000010d197824 */ /* 0x100fe200018e0609 */
[----:B------:R-:W-:Y:S01]  /*cb00*/  ISETP.GT.AND P3, PT, R3, 0x180, P1 ;  /* 0x000001800300780c */ /* 0x000fe20000f64270 */
[----:B------:R-:W-:Y:S01]  /*cb10*/  IMAD.X R9, R13, 0x1, R9, P5 ;  /* 0x000000010d097824 */ /* 0x000fe200028e0609 */
[----:B------:R-:W-:Y:S01]  /*cb20*/  ISETP.GT.AND P1, PT, R3, 0x188, P1 ;  /* 0x000001880300780c */ /* 0x000fe20000f24270 */
[----:B------:R4:W-:Y:S10]  /*cb30*/  @P4 STG.E.U16 desc[UR36][R20.64], R52 ;  /* 0x0000003414004986 */ /* 0x0009f4000c101524 */
[----:B------:R4:W-:Y:S04]  /*cb40*/  @P3 STG.E.U16 desc[UR36][R4.64], R53 ;  /* 0x0000003504003986 */ /* 0x0009e8000c101524 */
[----:B------:R4:W-:Y:S04]  /*cb50*/  @P2 STG.E.U16 desc[UR36][R24.64], R54 ;  /* 0x0000003618002986 */ /* 0x0009e8000c101524 */
[----:B------:R4:W-:Y:S02]  /*cb60*/  @P1 STG.E.U16 desc[UR36][R8.64], R55 ;  /* 0x0000003708001986 */ /* 0x0009e4000c101524 */
.L_x_250:
[----:B------:R-:W-:Y:S05]  /*cb70*/  BSYNC B0 ;  /* 0x0000000000007941 */ /* 0x000fea0003800000 */
.L_x_28:
[----:B------:R-:W-:Y:S01]  /*cb80*/  ULDC UR4, c[0x0][0xc] ;  /* 0x0000030000047ab9 */ /* 0x000fe20000000800 */
[----:B------:R-:W-:Y:S01]  /*cb90*/  ULDC UR5, c[0x0][0x10] ;  /* 0x0000040000057ab9 */ /* 0x000fe20000000800 */
[----:B------:R-:W0:Y:S01]  /*cba0*/  LDC R3, c[0x0][0x14] ;  /* 0x00000500ff037b82 */ /* 0x000e220000000800 */
[----:B------:R-:W-:Y:S01]  /*cbb0*/  UIMAD.WIDE.U32 UR4, UR4, UR5, URZ ;  /* 0x00000005040472a5 */ /* 0x000fe2000f8e003f */
[----:B------:R-:W-:Y:S02]  /*cbc0*/  IMAD.MOV.U32 R156, RZ, RZ, -0x1 ;  /* 0xffffffffff9c7424 */ /* 0x000fe400078e00ff */
[----:B------:R-:W-:-:S03]  /*cbd0*/  IMAD.MOV.U32 R23, RZ, RZ, -0x1 ;  /* 0xffffffffff177424 */ /* 0x000fc600078e00ff */
[----:B0-----:R-:W-:-:S04]  /*cbe0*/  IMAD.WIDE.U32 R16, R3, UR4, R16 ;  /* 0x0000000403107c25 */ /* 0x001fc8000f8e0010 */
[----:B------:R-:W-:Y:S01]  /*cbf0*/  IMAD R3, R3, UR5, RZ ;  /* 0x0000000503037c24 */ /* 0x000fe2000f8e02ff */
[----:B------:R-:W-:Y:S02]  /*cc00*/  ULDC.64 UR4, c[0x0][0x650] ;  /* 0x0001940000047ab9 */ /* 0x000fe40000000a00 */
[----:B------:R-:W-:Y:S01]  /*cc10*/  ISETP.GE.U32.AND P0, PT, R16, UR4, PT ;  /* 0x0000000410007c0c */ /* 0x000fe2000bf06070 */
[--C-:B------:R-:W-:Y:S01]  /*cc20*/  IMAD.IADD R17, R17, 0x1, R3.reuse ;  /* 0x0000000111117824 */ /* 0x100fe200078e0203 */
[----:B------:R-:W-:-:S04]  /*cc30*/  PRMT R3, RZ, 0x7610, R3 ;  /* 0x00007610ff037816 */ /* 0x000fc80000000003 */
[----:B------:R-:W-:-:S13]  /*cc40*/  ISETP.GE.U32.AND.EX P0, PT, R17, UR5, PT, P0 ;  /* 0x0000000511007c0c */ /* 0x000fda000bf06100 */
[----:B------:R-:W-:Y:S05]  /*cc50*/  @P0 BRA `(.L_x_251) ;  /* 0x0000000400640947 */ /* 0x000fea0003800000 */
[----:B------:R-:W0:Y:S01]  /*cc60*/  S2R R12, SR_CTAID.X ;  /* 0x00000000000c7919 */ /* 0x000e220000002500 */
[----:B--2-4-:R-:W2:Y:S01]  /*cc70*/  LDC.64 R10, c[0x0][0x628] ;  /* 0x00018a00ff0a7b82 */ /* 0x014ea20000000a00 */
[----:B------:R-:W-:Y:S01]  /*cc80*/  ULDC UR4, c[0x0][0x150] ;  /* 0x0000540000047ab9 */ /* 0x000fe20000000800 */
[----:B------:R-:W-:Y:S01]  /*cc90*/  IMAD.MOV.U32 R8, RZ, RZ, R16 ;  /* 0x000000ffff087224 */ /* 0x000fe200078e0010 */
[----:B------:R-:W4:Y:S01]  /*cca0*/  S2R R24, SR_CTAID.Y ;  /* 0x0000000000187919 */ /* 0x000f220000002600 */
[----:B------:R-:W-:-:S04]  /*ccb0*/  IMAD.MOV.U32 R9, RZ, RZ, R17 ;  /* 0x000000ffff097224 */ /* 0x000fc800078e0011 */
[----:B------:R-:W1:Y:S08]  /*ccc0*/  LDC R21, c[0x0][0x144] ;  /* 0x00005100ff157b82 */ /* 0x000e700000000800 */
[----:B------:R-:W1:Y:S08]  /*ccd0*/  LDC R0, c[0x0][0x630] ;  /* 0x00018c00ff007b82 */ /* 0x000e700000000800 */
[----:B------:R-:W1:Y:S01]  /*cce0*/  LDC.64 R14, c[0x0][0x620] ;  /* 0x00018800ff0e7b82 */ /* 0x000e620000000a00 */
[----:B--2---:R-:W-:-:S04]  /*ccf0*/  ISETP.NE.U32.AND P0, PT, R10, RZ, PT ;  /* 0x000000ff0a00720c */ /* 0x004fc80003f05070 */
[----:B------:R-:W-:Y:S02]  /*cd00*/  ISETP.NE.AND.EX P0, PT, R11, RZ, PT, P0 ;  /* 0x000000ff0b00720c */ /* 0x000fe40003f05300 */
[----:B0-----:R-:W-:-:S05]  /*cd10*/  I2FP.F32.U32 R3, R12 ;  /* 0x0000000c00037245 */ /* 0x001fca0000201000 */
[----:B------:R-:W-:-:S04]  /*cd20*/  FMUL R3, R3, UR4 ;  /* 0x0000000403037c20 */ /* 0x000fc80008400000 */
[----:B-----5:R0:W2:Y:S02]  /*cd30*/  F2I.U32.TRUNC.NTZ R20, R3 ;  /* 0x0000000300147305 */ /* 0x0200a4000020f000 */
[----:B----4-:R-:W-:Y:S05]  /*cd40*/  @!P0 BRA `(.L_x_252) ;  /* 0x0000000000288947 */ /* 0x010fea0003800000 */
[----:B0-----:R-:W0:Y:S02]  /*cd50*/  LDC R3, c[0x0][0x634] ;  /* 0x00018d00ff037b82 */ /* 0x001e240000000800 */
[----:B0-----:R-:W-:-:S05]  /*cd60*/  IADD3 R3, P0, R16, R3, RZ ;  /* 0x0000000310037210 */ /* 0x001fca0007f1e0ff */
[----:B------:R-:W-:-:S04]  /*cd70*/  IMAD.X R13, RZ, RZ, R17, P0 ;  /* 0x000000ffff0d7224 */ /* 0x000fc800000e0611 */
[----:B---3--:R-:W-:-:S04]  /*cd80*/  IMAD.WIDE.U32 R4, R13, R10, RZ ;  /* 0x0000000a0d047225 */ /* 0x008fc800078e00ff */
[----:B-1----:R-:W-:-:S04]  /*cd90*/  IMAD.WIDE.U32 R6, P0, R3, R11, R4 ;  /* 0x0000000b03067225 */ /* 0x002fc80007800004 */
[----:B------:R-:W-:-:S04]  /*cda0*/  IMAD.WIDE.U32 R4, R3, R10, RZ ;  /* 0x0000000a03047225 */ /* 0x000fc800078e00ff */
[----:B------:R-:W-:Y:S01]  /*cdb0*/  IMAD.X R9, RZ, RZ, RZ, P0 ;  /* 0x000000ffff097224 */ /* 0x000fe200000e06ff */
[----:B------:R-:W-:Y:S01]  /*cdc0*/  IADD3 RZ, P0, R5, R6, RZ ;  /* 0x0000000605ff7210 */ /* 0x000fe20007f1e0ff */
[----:B------:R-:W-:-:S04]  /*cdd0*/  IMAD.MOV.U32 R8, RZ, RZ, R7 ;  /* 0x000000ffff087224 */ /* 0x000fc800078e0007 */
[----:B------:R-:W-:-:S08]  /*cde0*/  IMAD.WIDE.U32.X R8, R13, R11, R8, P0 ;  /* 0x0000000b0d087225 */ /* 0x000fd000000e0408 */
.L_x_252:
[----:B------:R-:W4:Y:S01]  /*cdf0*/  LDC.64 R28, c[0x0][0x640] ;  /* 0x00019000ff1c7b82 */ /* 0x000f220000000a00 */
[-CC-:B-1----:R-:W-:Y:S01]  /*ce00*/  SHF.R.U64 R23, R8, R0.reuse, R9.reuse ;  /* 0x0000000008177219 */ /* 0x182fe20000001209 */
[----:B--2---:R-:W-:Y:S01]  /*ce10*/  IMAD.MOV R20, RZ, RZ, -R20 ;  /* 0x000000ffff147224 */ /* 0x004fe200078e0a14 */
[----:B------:R-:W-:Y:S01]  /*ce20*/  SHF.R.U32.HI R0, RZ, R0, R9 ;  /* 0x00000000ff007219 */ /* 0x000fe20000011609 */
[----:B------:R-:W-:Y:S01]  /*ce30*/  ULDC UR4, c[0x0][0x154] ;  /* 0x0000550000047ab9 */ /* 0x000fe20000000800 */
[----:B0-----:R-:W-:Y:S01]  /*ce40*/  IADD3 R3, P0, RZ, -R23, RZ ;  /* 0x80000017ff037210 */ /* 0x001fe20007f1e0ff */
[----:B------:R-:W-:Y:S02]  /*ce50*/  IMAD R21, R21, R20, R12 ;  /* 0x0000001415157224 */ /* 0x000fe400078e020c */
[----:B------:R-:W0:Y:S01]  /*ce60*/  LDC R6, c[0x0][0x618] ;  /* 0x00018600ff067b82 */ /* 0x000e220000000800 */
[----:B------:R-:W-:Y:S02]  /*ce70*/  IMAD.MOV.U32 R7, RZ, RZ, 0x1 ;  /* 0x00000001ff077424 */ /* 0x000fe400078e00ff */
[----:B---3--:R-:W-:-:S04]  /*ce80*/  IMAD.X R5, RZ, RZ, ~R0, P0 ;  /* 0x000000ffff057224 */ /* 0x008fc800000e0e00 */
[-C--:B------:R-:W-:Y:S01]  /*ce90*/  IMAD R0, R5, R14.reuse, RZ ;  /* 0x0000000e05007224 */ /* 0x080fe200078e02ff */
[----:B------:R-:W1:Y:S01]  /*cea0*/  LDC R8, c[0x0][0x608] ;  /* 0x00018200ff087b82 */ /* 0x000e620000000800 */
[----:B------:R-:W-:-:S04]  /*ceb0*/  IMAD.WIDE.U32 R4, R3, R14, R16 ;  /* 0x0000000e03047225 */ /* 0x000fc800078e0010 */
[----:B------:R-:W-:Y:S01]  /*cec0*/  IMAD R3, R3, R15, R0 ;  /* 0x0000000f03037224 */ /* 0x000fe200078e0200 */
[----:B------:R-:W-:Y:S02]  /*ced0*/  I2FP.F32.U32 R0, R24 ;  /* 0x0000001800007245 */ /* 0x000fe40000201000 */
[----:B------:R-:W2:Y:S01]  /*cee0*/  LDC R26, c[0x0][0x658] ;  /* 0x00019600ff1a7b82 */ /* 0x000ea20000000800 */
[----:B------:R-:W-:Y:S01]  /*cef0*/  IMAD.IADD R3, R5, 0x1, R3 ;  /* 0x0000000105037824 */ /* 0x000fe200078e0203 */
[----:B----4-:R-:W-:Y:S01]  /*cf00*/  ISETP.NE.U32.AND P0, PT, R28, RZ, PT ;  /* 0x000000ff1c00720c */ /* 0x010fe20003f05070 */
[----:B------:R-:W-:Y:S01]  /*cf10*/  FMUL R0, R0, UR4 ;  /* 0x0000000400007c20 */ /* 0x000fe20008400000 */
[----:B------:R-:W-:Y:S02]  /*cf20*/  IMAD.MOV.U32 R5, RZ, RZ, -0x1 ;  /* 0xffffffffff057424 */ /* 0x000fe400078e00ff */
[----:B------:R-:W-:Y:S01]  /*cf30*/  ISETP.NE.AND.EX P0, PT, R29, RZ, PT, P0 ;  /* 0x000000ff1d00720c */ /* 0x000fe20003f05300 */
[----:B------:R3:W4:Y:S01]  /*cf40*/  F2I.U32.TRUNC.NTZ R13, R0 ;  /* 0x00000000000d7305 */ /* 0x000722000020f000 */
[----:B------:R-:W3:Y:S01]  /*cf50*/  LDC R15, c[0x0][0x148] ;  /* 0x00005200ff0f7b82 */ /* 0x000ee20000000800 */
[----:B0-----:R-:W-:-:S02]  /*cf60*/  SHF.R.U64 R12, R4, R6, R3 ;  /* 0x00000006040c7219 */ /* 0x001fc40000001203 */
[----:B------:R-:W-:-:S05]  /*cf70*/  SHF.R.U32.HI R3, RZ, R6, R3 ;  /* 0x00000006ff037219 */ /* 0x000fca0000011603 */
[----:B------:R-:W0:Y:S01]  /*cf80*/  LDC R20, c[0x0][0x600] ;  /* 0x00018000ff147b82 */ /* 0x000e220000000800 */
[-CC-:B-1----:R-:W-:Y:S02]  /*cf90*/  SHF.R.U64 R10, R12, R8.reuse, R3.reuse ;  /* 0x000000080c0a7219 */ /* 0x182fe40000001203 */
[----:B------:R-:W-:-:S05]  /*cfa0*/  SHF.R.U32.HI R3, RZ, R8, R3 ;  /* 0x00000008ff037219 */ /* 0x000fca0000011603 */
[----:B------:R-:W1:Y:S01]  /*cfb0*/  LDC R27, c[0x0][0x648] ;  /* 0x00019200ff1b7b82 */ /* 0x000e620000000800 */
[-C--:B--2---:R-:W-:Y:S02]  /*cfc0*/  SHF.L.U32 R4, R5, R26.reuse, RZ ;  /* 0x0000001a05047219 */ /* 0x084fe400000006ff */
[-CC-:B------:R-:W-:Y:S02]  /*cfd0*/  SHF.R.U64 R14, R10, R26.reuse, R3.reuse ;  /* 0x0000001a0a0e7219 */ /* 0x180fe40000001203 */
[----:B------:R-:W-:Y:S02]  /*cfe0*/  SHF.R.U32.HI R5, RZ, R26, R3 ;  /* 0x0000001aff057219 */ /* 0x000fe40000011603 */
[----:B------:R-:W-:Y:S01]  /*cff0*/  LOP3.LUT R25, RZ, R4, RZ, 0x33, !PT ;  /* 0x00000004ff197212 */ /* 0x000fe200078e33ff */
[----:B------:R-:W2:Y:S01]  /*d000*/  LDC R30, c[0x0][0x638] ;  /* 0x00018e00ff1e7b82 */ /* 0x000ea20000000800 */
[----:B------:R-:W-:Y:S01]  /*d010*/  SHF.L.U32 R26, R7, R26, RZ ;  /* 0x0000001a071a7219 */ /* 0x000fe200000006ff */
[----:B------:R-:W-:-:S06]  /*d020*/  IMAD.MOV.U32 R4, RZ, RZ, R14 ;  /* 0x000000ffff047224 */ /* 0x000fcc00078e000e */
[----:B------:R-:W0:Y:S01]  /*d030*/  LDC R31, c[0x0][0x610] ;  /* 0x00018400ff1f7b82 */ /* 0x000e220000000800 */
[----:B----4-:R-:W-:Y:S05]  /*d040*/  @!P0 BRA `(.L_x_253) ;  /* 0x0000000000288947 */ /* 0x010fea0003800000 */
[----:B------:R-:W4:Y:S02]  /*d050*/  LDC R3, c[0x0][0x64c] ;  /* 0x00019300ff037b82 */ /* 0x000f240000000800 */
[----:B----4-:R-:W-:-:S05]  /*d060*/  IADD3 R3, P0, R14, R3, RZ ;  /* 0x000000030e037210 */ /* 0x010fca0007f1e0ff */
        /* <DEDUP_REMOVED lines=8> */
.L_x_253:
[----:B------:R-:W-:Y:S01]  /*d0f0*/  ISETP.NE.AND P0, PT, R2, 0x1, PT ;  /* 0x000000010200780c */ /* 0x000fe20003f05270 */
[----:B0-----:R-:W-:Y:S01]  /*d100*/  VIADD R7, R20, 0xffffffff ;  /* 0xffffffff14077836 */ /* 0x001fe20000000000 */
[----:B-1-3--:R-:W-:Y:S01]  /*d110*/  SHF.R.U64 R0, R4, R27, R5 ;  /* 0x0000001b04007219 */ /* 0x00afe20000001205 */
[----:B------:R-:W-:Y:S01]  /*d120*/  IMAD.MOV R13, RZ, RZ, -R13 ;  /* 0x000000ffff0d7224 */ /* 0x000fe200078e0a0d */
[----:B------:R-:W-:Y:S01]  /*d130*/  LOP3.LUT R5, R10, R25, RZ, 0xc0, !PT ;  /* 0x000000190a057212 */ /* 0x000fe200078ec0ff */
[----:B------:R-:W-:Y:S01]  /*d140*/  IMAD.MOV.U32 R4, RZ, RZ, 0x1 ;  /* 0x00000001ff047424 */ /* 0x000fe200078e00ff */
[----:B------:R-:W-:Y:S01]  /*d150*/  LOP3.LUT R12, R12, R7, RZ, 0xc0, !PT ;  /* 0x000000070c0c7212 */ /* 0x000fe200078ec0ff */
[----:B------:R-:W-:Y:S02]  /*d160*/  IMAD.MOV R3, RZ, RZ, -R0 ;  /* 0x000000ffff037224 */ /* 0x000fe400078e0a00 */
[----:B------:R-:W-:Y:S02]  /*d170*/  IMAD R0, R26, R0, R5 ;  /* 0x000000001a007224 */ /* 0x000fe400078e0205 */
[----:B--2---:R-:W-:-:S02]  /*d180*/  IMAD R3, R3, R30, R14 ;  /* 0x0000001e03037224 */ /* 0x004fc400078e020e */
[----:B------:R-:W-:Y:S02]  /*d190*/  @P0 IMAD R21, R15, R13, R24 ;  /* 0x0000000d0f150224 */ /* 0x000fe400078e0218 */
[----:B------:R-:W-:Y:S01]  /*d1a0*/  IMAD R5, R3, R20, R12 ;  /* 0x0000001403057224 */ /* 0x000fe200078e020c */
[----:B------:R-:W-:Y:S01]  /*d1b0*/  PRMT R3, R4, 0x7610, R3 ;  /* 0x0000761004037816 */ /* 0x000fe20000000003 */
[----:B------:R-:W-:-:S05]  /*d1c0*/  IMAD R0, R0, R31, R21 ;  /* 0x0000001f00007224 */ /* 0x000fca00078e0215 */
[----:B------:R-:W-:Y:S02]  /*d1d0*/  SEL R156, R5, R0, !P0 ;  /* 0x00000000059c7207 */ /* 0x000fe40004000000 */
[----:B------:R-:W-:-:S07]  /*d1e0*/  SEL R0, R0, R5, !P0 ;  /* 0x0000000500007207 */ /* 0x000fce0004000000 */
.L_x_251:
[----:B------:R-:W-:Y:S01]  /*d1f0*/  LOP3.LUT P0, RZ, R3, 0xff, RZ, 0xc0, !PT ;  /* 0x000000ff03ff7812 */ /* 0x000fe2000780c0ff */
[----:B------:R-:W-:-:S12]  /*d200*/  IMAD.MOV.U32 R155, RZ, RZ, R0 ;  /* 0x000000ffff9b7224 */ /* 0x000fd800078e0000 */
[----:B------:R-:W-:Y:S05]  /*d210*/  @P0 BRA `(.L_x_254) ;  /* 0xffffff3c00400947 */ /* 0x000fea000383ffff */
[----:B------:R-:W-:Y:S05]  /*d220*/  EXIT ;  /* 0x000000000000794d */ /* 0x000fea0003800000 */
.L_x_3:
[----:B0-----:R-:W-:Y:S01]  /*d230*/  ULDC.64 UR4, c[0x0][0x650] ;  /* 0x0001940000047ab9 */ /* 0x001fe20000000a00 */
        /* <DEDUP_REMOVED lines=25> */
.L_x_256:
[--C-:B------:R-:W-:Y:S01]  /*d3d0*/  SHF.R.U64 R12, R10, R14, R11.reuse ;  /* 0x0000000e0a0c7219 */ /* 0x100fe2000000120b */
[----:B------:R-:W0:Y:S01]  /*d3e0*/  LDC R22, c[0x0][0x618] ;  /* 0x00018600ff167b82 */ /* 0x000e220000000800 */
[----:B------:R-:W-:Y:S01]  /*d3f0*/  I2FP.F32.U32 R6, R4 ;  /* 0x0000000400067245 */ /* 0x000fe20000201000 */
[----:B------:R-:W-:Y:S01]  /*d400*/  ULDC UR4, c[0x0][0x150] ;  /* 0x0000540000047ab9 */ /* 0x000fe20000000800 */
[----:B------:R-:W-:Y:S02]  /*d410*/  SHF.R.U32.HI R5, RZ, R14, R11 ;  /* 0x0000000eff057219 */ /* 0x000fe4000001160b */
[----:B------:R-:W-:Y:S01]  /*d420*/  IADD3 R9, P0, RZ, -R12, RZ ;  /* 0x8000000cff097210 */ /* 0x000fe20007f1e0ff */
[----:B------:R-:W-:Y:S01]  /*d430*/  FMUL R11, R6, UR4 ;  /* 0x00000004060b7c20 */ /* 0x000fe20008400000 */
[----:B------:R-:W-:Y:S01]  /*d440*/  ULDC UR4, c[0x0][0x154] ;  /* 0x0000550000047ab9 */ /* 0x000fe20000000800 */
[----:B------:R-:W1:Y:S02]  /*d450*/  LDC.64 R24, c[0x0][0x640] ;  /* 0x00019000ff187b82 */ /* 0x000e640000000a00 */
[----:B------:R-:W-:-:S02]  /*d460*/  IMAD.X R5, RZ, RZ, ~R5, P0 ;  /* 0x000000ffff057224 */ /* 0x000fc400000e0e05 */
[----:B------:R-:W2:Y:S01]  /*d470*/  F2I.U32.TRUNC.NTZ R11, R11 ;  /* 0x0000000b000b7305 */ /* 0x000ea2000020f000 */
[----:B------:R-:W-:-:S03]  /*d480*/  IMAD.WIDE.U32 R6, R9, R20, R16 ;  /* 0x0000001409067225 */ /* 0x000fc600078e0010 */
[----:B------:R-:W3:Y:S01]  /*d490*/  LDC R13, c[0x0][0x144] ;  /* 0x00005100ff0d7b82 */ /* 0x000ee20000000800 */
[----:B------:R-:W-:-:S04]  /*d4a0*/  IMAD R8, R5, R20, RZ ;  /* 0x0000001405087224 */ /* 0x000fc800078e02ff */
[----:B------:R-:W-:Y:S02]  /*d4b0*/  IMAD R5, R9, R21, R8 ;  /* 0x0000001509057224 */ /* 0x000fe400078e0208 */
[----:B------:R-:W-:Y:S01]  /*d4c0*/  IMAD.MOV.U32 R8, RZ, RZ, -0x1 ;  /* 0xffffffffff087424 */ /* 0x000fe200078e00ff */
[----:B------:R-:W4:Y:S01]  /*d4d0*/  LDC R14, c[0x0][0x608] ;  /* 0x00018200ff0e7b82 */ /* 0x000f220000000800 */
[----:B------:R-:W-:Y:S01]  /*d4e0*/  IMAD.IADD R5, R7, 0x1, R5 ;  /* 0x0000000107057824 */ /* 0x000fe200078e0205 */
[----:B------:R-:W-:-:S04]  /*d4f0*/  I2FP.F32.U32 R7, R3 ;  /* 0x0000000300077245 */ /* 0x000fc80000201000 */
[-C--:B0-----:R-:W-:Y:S01]  /*d500*/  SHF.R.U64 R10, R6, R22.reuse, R5 ;  /* 0x00000016060a7219 */ /* 0x081fe20000001205 */
[----:B--2---:R-:W-:Y:S01]  /*d510*/  IMAD.MOV R6, RZ, RZ, -R11 ;  /* 0x000000ffff067224 */ /* 0x004fe200078e0a0b */
[----:B------:R-:W0:Y:S01]  /*d520*/  LDC R9, c[0x0][0x658] ;  /* 0x00019600ff097b82 */ /* 0x000e220000000800 */
[----:B-1----:R-:W-:Y:S01]  /*d530*/  ISETP.NE.U32.AND P0, PT, R24, RZ, PT ;  /* 0x000000ff1800720c */ /* 0x002fe20003f05070 */
[----:B------:R-:W-:Y:S01]  /*d540*/  FMUL R7, R7, UR4 ;  /* 0x0000000407077c20 */ /* 0x000fe20008400000 */
[----:B------:R-:W-:Y:S02]  /*d550*/  SHF.R.U32.HI R5, RZ, R22, R5 ;  /* 0x00000016ff057219 */ /* 0x000fe40000011605 */
[----:B------:R-:W-:-:S03]  /*d560*/  ISETP.NE.AND.EX P0, PT, R25, RZ, PT, P0 ;  /* 0x000000ff1900720c */ /* 0x000fc60003f05300 */
[----:B------:R-:W1:Y:S01]  /*d570*/  LDC R20, c[0x0][0x148] ;  /* 0x00005200ff147b82 */ /* 0x000e620000000800 */
[----:B---3--:R-:W-:Y:S02]  /*d580*/  IMAD R23, R13, R6, R4 ;  /* 0x000000060d177224 */ /* 0x008fe400078e0204 */
[----:B------:R-:W-:-:S05]  /*d590*/  IMAD.MOV.U32 R6, RZ, RZ, 0x1 ;  /* 0x00000001ff067424 */ /* 0x000fca00078e00ff */
[----:B------:R-:W2:Y:S01]  /*d5a0*/  LDC R21, c[0x0][0x600] ;  /* 0x00018000ff157b82 */ /* 0x000ea20000000800 */
[-CC-:B----4-:R-:W-:Y:S02]  /*d5b0*/  SHF.R.U64 R13, R10, R14.reuse, R5.reuse ;  /* 0x0000000e0a0d7219 */ /* 0x190fe40000001205 */
[----:B------:R-:W-:Y:S02]  /*d5c0*/  SHF.R.U32.HI R4, RZ, R14, R5 ;  /* 0x0000000eff047219 */ /* 0x000fe40000011605 */
[----:B------:R3:W4:Y:S03]  /*d5d0*/  F2I.U32.TRUNC.NTZ R14, R7 ;  /* 0x00000007000e7305 */ /* 0x000726000020f000 */
[----:B------:R-:W1:Y:S01]  /*d5e0*/  LDC R26, c[0x0][0x648] ;  /* 0x00019200ff1a7b82 */ /* 0x000e620000000800 */
[-C--:B0-----:R-:W-:Y:S02]  /*d5f0*/  SHF.R.U64 R15, R13, R9.reuse, R4 ;  /* 0x000000090d0f7219 */ /* 0x081fe40000001204 */
[----:B------:R-:W-:-:S02]  /*d600*/  SHF.L.U32 R8, R8, R9, RZ ;  /* 0x0000000908087219 */ /* 0x000fc400000006ff */
[-C--:B------:R-:W-:Y:S01]  /*d610*/  SHF.R.U32.HI R5, RZ, R9.reuse, R4 ;  /* 0x00000009ff057219 */ /* 0x080fe20000011604 */
[----:B------:R-:W-:Y:S01]  /*d620*/  IMAD.MOV.U32 R4, RZ, RZ, R15 ;  /* 0x000000ffff047224 */ /* 0x000fe200078e000f */
[----:B------:R-:W-:Y:S01]  /*d630*/  SHF.L.U32 R22, R6, R9, RZ ;  /* 0x0000000906167219 */ /* 0x000fe200000006ff */
[----:B------:R-:W0:Y:S01]  /*d640*/  LDC R27, c[0x0][0x638] ;  /* 0x00018e00ff1b7b82 */ /* 0x000e220000000800 */
[----:B------:R-:W-:-:S07]  /*d650*/  LOP3.LUT R28, RZ, R8, RZ, 0x33, !PT ;  /* 0x00000008ff1c7212 */ /* 0x000fce00078e33ff */
        /* <DEDUP_REMOVED lines=12> */
.L_x_257:
[----:B------:R-:W-:Y:S01]  /*d720*/  ISETP.NE.AND P0, PT, R2, 0x1, PT ;  /* 0x000000010200780c */ /* 0x000fe20003f05270 */
[----:B--2---:R-:W-:Y:S01]  /*d730*/  VIADD R7, R21, 0xffffffff ;  /* 0xffffffff15077836 */ /* 0x004fe20000000000 */
[----:B-1----:R-:W-:Y:S01]  /*d740*/  SHF.R.U64 R5, R4, R26, R5 ;  /* 0x0000001a04057219 */ /* 0x002fe20000001205 */
[----:B------:R-:W-:Y:S01]  /*d750*/  IMAD.MOV R14, RZ, RZ, -R14 ;  /* 0x000000ffff0e7224 */ /* 0x000fe200078e0a0e */
[----:B------:R-:W-:Y:S01]  /*d760*/  LOP3.LUT R4, R13, R28, RZ, 0xc0, !PT ;  /* 0x0000001c0d047212 */ /* 0x000fe200078ec0ff */
[----:B------:R-:W-:Y:S01]  /*d770*/  IMAD.MOV.U32 R8, RZ, RZ, R12 ;  /* 0x000000ffff087224 */ /* 0x000fe200078e000c */
[----:B------:R-:W-:Y:S01]  /*d780*/  LOP3.LUT R10, R10, R7, RZ, 0xc0, !PT ;  /* 0x000000070a0a7212 */ /* 0x000fe200078ec0ff */
[----:B------:R-:W-:Y:S02]  /*d790*/  IMAD.MOV R6, RZ, RZ, -R5 ;  /* 0x000000ffff067224 */ /* 0x000fe400078e0a05 */
[----:B------:R-:W-:-:S04]  /*d7a0*/  IMAD R4, R22, R5, R4 ;  /* 0x0000000516047224 */ /* 0x000fc800078e0204 */
[----:B------:R-:W-:Y:S02]  /*d7b0*/  @P0 IMAD R23, R20, R14, R3 ;  /* 0x0000000e14170224 */ /* 0x000fe400078e0203 */
[----:B0-----:R-:W-:Y:S02]  /*d7c0*/  IMAD R3, R6, R27, R15 ;  /* 0x0000001b06037224 */ /* 0x001fe400078e020f */
[----:B------:R-:W-:Y:S02]  /*d7d0*/  IMAD R7, R4, R29, R23 ;  /* 0x0000001d04077224 */ /* 0x000fe400078e0217 */
[----:B------:R-:W-:Y:S02]  /*d7e0*/  IMAD R4, R3, R21, R10 ;  /* 0x0000001503047224 */ /* 0x000fe400078e020a */
[----:B------:R-:W-:-:S03]  /*d7f0*/  IMAD.MOV.U32 R6, RZ, RZ, 0x1 ;  /* 0x00000001ff067424 */ /* 0x000fc600078e00ff */
[----:B------:R-:W-:Y:S02]  /*d800*/  SEL R9, R4, R7, !P0 ;  /* 0x0000000704097207 */ /* 0x000fe40004000000 */
[----:B------:R-:W-:-:S07]  /*d810*/  SEL R7, R7, R4, !P0 ;  /* 0x0000000407077207 */ /* 0x000fce0004000000 */
.L_x_255:
[----:B------:R-:W-:-:S08]  /*d820*/  NOP ;  /* 0x0000000000007918 */ /* 0x000fd00000000000 */
[----:B------:R-:W0:-:S00]  /*d830*/  USETMAXREG.DEALLOC.CTAPOOL 0x28 ;  /* 0x00000028000079c8 */ /* 0x000e0000080e0500 */
[----:B0-----:R-:W-:-:S13]  /*d840*/  ISETP.NE.AND P0, PT, R0, RZ, PT ;  /* 0x000000ff0000720c */ /* 0x001fda0003f05270 */
[----:B------:R-:W-:Y:S05]  /*d850*/  @P0 EXIT ;  /* 0x000000000000094d */ /* 0x000fea0003800000 */
[----:B------:R-:W-:Y:S01]  /*d860*/  LOP3.LUT P0, RZ, R6, 0xff, RZ, 0xc0, !PT ;  /* 0x000000ff06ff7812 */ /* 0x000fe2000780c0ff */
[----:B------:R-:W-:Y:S02]  /*d870*/  IMAD.MOV.U32 R0, RZ, RZ, 0x1 ;  /* 0x00000001ff007424 */ /* 0x000fe400078e00ff */
[----:B------:R-:W-:-:S10]  /*d880*/  IMAD.MOV.U32 R12, RZ, RZ, RZ ;  /* 0x000000ffff0c7224 */ /* 0x000fd400078e00ff */
[----:B------:R-:W-:Y:S05]  /*d890*/  @!P0 BRA `(.L_x_258) ;  /* 0x0000000c00308947 */ /* 0x000fea0003800000 */
[----:B------:R-:W0:Y:S01]  /*d8a0*/  LDC R0, c[0x0][0x28c] ;  /* 0x0000a300ff007b82 */ /* 0x000e220000000800 */
[----:B------:R-:W-:Y:S01]  /*d8b0*/  ULDC UR5, c[0x0][0x600] ;  /* 0x0001800000057ab9 */ /* 0x000fe20000000800 */
[----:B------:R-:W-:Y:S01]  /*d8c0*/  ULDC UR4, c[0x0][0xc] ;  /* 0x0000030000047ab9 */ /* 0x000fe20000000800 */
[----:B------:R-:W-:Y:S01]  /*d8d0*/  UIADD3 UR16, UR5, -0x1, URZ ;  /* 0xffffffff05107890 */ /* 0x000fe2000fffe03f */
[C---:B------:R-:W-:Y:S01]  /*d8e0*/  LOP3.LUT P2, RZ, R18.reuse, 0x7f, RZ, 0xc0, !PT ;  /* 0x0000007f12ff7812 */ /* 0x040fe2000784c0ff */
[----:B------:R-:W-:Y:S01]  /*d8f0*/  ULDC UR6, c[0x0][0x658] ;  /* 0x0001960000067ab9 */ /* 0x000fe20000000800 */
[----:B------:R-:W-:Y:S01]  /*d900*/  ULDC UR5, c[0x0][0x10] ;  /* 0x0000040000057ab9 */ /* 0x000fe20000000800 */
[----:B------:R-:W-:Y:S01]  /*d910*/  UMOV UR7, 0xffffffff ;  /* 0xffffffff00077882 */ /* 0x000fe20000000000 */
[----:B------:R-:W-:Y:S01]  /*d920*/  UMOV UR8, 0x1 ;  /* 0x0000000100087882 */ /* 0x000fe20000000000 */
[----:B------:R-:W-:Y:S01]  /*d930*/  UIMAD.WIDE.U32 UR4, UR4, UR5, URZ ;  /* 0x00000005040472a5 */ /* 0x000fe2000f8e003f */
[----:B------:R-:W-:Y:S01]  /*d940*/  LOP3.LUT P0, RZ, R18, 0x1f, RZ, 0xc0, !PT ;  /* 0x0000001f12ff7812 */ /* 0x000fe2000780c0ff */
[----:B------:R-:W-:Y:S01]  /*d950*/  USHF.L.U32 UR7, UR7, UR6, URZ ;  /* 0x0000000607077299 */ /* 0x000fe2000800063f */
[----:B------:R-:W-:Y:S01]  /*d960*/  BSSY B0, `(.L_x_258) ;  /* 0x00000bf000007945 */ /* 0x000fe20003800000 */
[----:B------:R-:W-:Y:S01]  /*d970*/  USHF.L.U32 UR18, UR8, UR6, URZ ;  /* 0x0000000608127299 */ /* 0x000fe2000800063f */
[----:B------:R-:W-:Y:S01]  /*d980*/  IMAD.MOV.U32 R13, RZ, RZ, 0x1 ;  /* 0x00000001ff0d7424 */ /* 0x000fe200078e00ff */
[----:B------:R-:W-:Y:S01]  /*d990*/  LOP3.LUT R11, R19, 0x2, RZ, 0xfc, !PT ;  /* 0x00000002130b7812 */ /* 0x000fe200078efcff */
[----:B------:R-:W-:Y:S01]  /*d9a0*/  ULDC UR6, c[0x0][0x14] ;  /* 0x0000050000067ab9 */ /* 0x000fe20000000800 */
[----:B------:R-:W-:Y:S01]  /*d9b0*/  PLOP3.LUT P0, PT, P0, P2, PT, 0x8a, 0x0 ;  /* 0x000000000000781c */ /* 0x000fe20000705172 */
[----:B------:R-:W-:Y:S01]  /*d9c0*/  UIMAD.WIDE.U32 UR20, UR4, UR6, URZ ;  /* 0x00000006041472a5 */ /* 0x000fe2000f8e003f */
[----:B------:R-:W-:Y:S01]  /*d9d0*/  IMAD.MOV.U32 R12, RZ, RZ, RZ ;  /* 0x000000ffff0c7224 */ /* 0x000fe200078e00ff */
[----:B------:R-:W-:-:S02]  /*d9e0*/  UIMAD UR13, UR5, UR6, URZ ;  /* 0x00000006050d72a4 */ /* 0x000fc4000f8e023f */
[----:B------:R-:W-:Y:S01]  /*d9f0*/  ULOP3.LUT UR17, URZ, UR7, URZ, 0x33, !UPT ;  /* 0x000000073f117292 */ /* 0x000fe2000f8e333f */
[----:B0-----:R-:W-:Y:S01]  /*da00*/  VIADD R0, R0, 0x3f ;  /* 0x0000003f00007836 */ /* 0x001fe20000000000 */
[----:B------:R-:W-:Y:S01]  /*da10*/  UIADD3 UR13, UR21, UR13, URZ ;  /* 0x0000000d150d7290 */ /* 0x000fe2000fffe03f */
[----:B------:R-:W-:-:S03]  /*da20*/  ULDC.64 UR22, c[0x0][0x198] ;  /* 0x0000660000167ab9 */ /* 0x000fc60000000a00 */
[----:B------:R-:W-:-:S04]  /*da30*/  SHF.R.S32.HI R3, RZ, 0x1f, R0 ;  /* 0x0000001fff037819 */ /* 0x000fc80000011400 */
[----:B------:R-:W-:Y:S01]  /*da40*/  LEA.HI R3, R3, R0, RZ, 0x6 ;  /* 0x0000000003037211 */ /* 0x000fe200078f30ff */
[----:B------:R-:W-:-:S03]  /*da50*/  IMAD.MOV.U32 R0, RZ, RZ, 0x1 ;  /* 0x00000001ff007424 */ /* 0x000fc600078e00ff */
[----:B------:R-:W-:-:S05]  /*da60*/  SHF.R.S32.HI R3, RZ, 0x6, R3 ;  /* 0x00000006ff037819 */ /* 0x000fca0000011403 */
[----:B------:R-:W-:-:S07]  /*da70*/  VIADD R10, R3, 0x1 ;  /* 0x00000001030a7836 */ /* 0x000fce0000000000 */
.L_x_270:
[----:B------:R-:W-:-:S03]  /*da80*/  UMOV UR4, 0xffffffff ;  /* 0xffffffff00047882 */ /* 0x000fc60000000000 */
[----:B------:R-:W-:Y:S05]  /*da90*/  BRA.DIV UR4, `(.L_x_259) ;  /* 0x0000000e04787947 */ /* 0x000fea000b800000 */
[----:B------:R-:W-:-:S13]  /*daa0*/  ELECT P6, URZ, PT ;  /* 0x00000000003f782f */ /* 0x000fda00038c0000 */
.L_x_280:
[----:B------:R-:W0:Y:S01]  /*dab0*/  LDC R4, c[0x0][0x28c] ;  /* 0x0000a300ff047b82 */ /* 0x000e220000000800 */
[----:B------:R-:W-:Y:S01]  /*dac0*/  BSSY B1, `(.L_x_260) ;  /* 0x0000037000017945 */ /* 0x000fe20003800000 */
[----:B0-----:R-:W-:-:S13]  /*dad0*/  ISETP.LT.OR P6, PT, R4, 0x1, !P6 ;  /* 0x000000010400780c */ /* 0x001fda00077c1670 */
[----:B------:R-:W-:Y:S05]  /*dae0*/  @P6 BRA `(.L_x_261) ;  /* 0x0000000000d06947 */ /* 0x000fea0003800000 */
[----:B------:R-:W-:Y:S02]  /*daf0*/  IMAD.SHL.U32 R15, R9, 0x40, RZ ;  /* 0x00000040090f7824 */ /* 0x000fe400078e00ff */
[----:B------:R-:W-:Y:S02]  /*db00*/  IMAD.SHL.U32 R18, R7, 0x200, RZ ;  /* 0x0000020007127824 */ /* 0x000fe400078e00ff */
[----:B------:R-:W-:Y:S02]  /*db10*/  IMAD.MOV.U32 R20, RZ, RZ, RZ ;  /* 0x000000ffff147224 */ /* 0x000fe400078e00ff */
[----:B------:R-:W-:Y:S02]  /*db20*/  IMAD.MOV.U32 R4, RZ, RZ, R10 ;  /* 0x000000ffff047224 */ /* 0x000fe400078e000a */
[----:B------:R-:W-:Y:S02]  /*db30*/  IMAD.MOV.U32 R5, RZ, RZ, R0 ;  /* 0x000000ffff057224 */ /* 0x000fe400078e0000 */
[----:B------:R-:W-:-:S07]  /*db40*/  IMAD.MOV.U32 R6, RZ, RZ, R12 ;  /* 0x000000ffff067224 */ /* 0x000fce00078e000c */
.L_x_265:
[----:B------:R-:W0:Y:S01]  /*db50*/  S2R R14, SR_CgaCtaId ;  /* 0x00000000000e7919 */ /* 0x000e220000008800 */
[----:B------:R-:W-:Y:S01]  /*db60*/  MOV R7, 0x400 ;  /* 0x0000040000077802 */ /* 0x000fe20000000f00 */
[----:B------:R-:W1:Y:S03]  /*db70*/  @!P2 LDC R9, c[0x0][0x500] ;  /* 0x00014000ff09ab82 */ /* 0x000e660000000800 */
[----:B0-----:R-:W-:Y:S02]  /*db80*/  LEA R21, R14, R7, 0x18 ;  /* 0x000000070e157211 */ /* 0x001fe400078ec0ff */
[----:B------:R-:W-:-:S03]  /*db90*/  SHF.L.U32 R7, R5, 0x1f, RZ ;  /* 0x0000001f05077819 */ /* 0x000fc600000006ff */
[----:B------:R-:W-:-:S04]  /*dba0*/  IMAD R14, R6, 0x8, R21 ;  /* 0x00000008060e7824 */ /* 0x000fc800078e0215 */
[----:B------:R-:W0:Y:S02]  /*dbb0*/  SYNCS.PHASECHK.TRANS64.TRYWAIT P1, [R14+URZ+0x18], R7 ;  /* 0x000018070e0075a7 */ /* 0x000e24000802017f */
[----:B01----:R-:W-:Y:S05]  /*dbc0*/  @!P1 BRA `(.L_x_262) ;  /* 0x0000000c004c9947 */ /* 0x003fea0003800000 */
.L_x_281:
[----:B0-----:R-:W-:Y:S01]  /*dbd0*/  PRMT R7, R11, 0x9910, RZ ;  /* 0x000099100b077816 */ /* 0x001fe200000000ff */
[----:B------:R0:W-:Y:S03]  /*dbe0*/  @!P2 SYNCS.ARRIVE.TRANS64 RZ, [R14+URZ], R9 ;  /* 0x000000090effa9a7 */ /* 0x0001e6000800003f */
[----:B------:R-:W-:-:S13]  /*dbf0*/  ISETP.NE.AND P1, PT, R7, 0x2, PT ;  /* 0x000000020700780c */ /* 0x000fda0003f25270 */
[----:B0-----:R-:W-:Y:S05]  /*dc00*/  @P1 BRA `(.L_x_263) ;  /* 0x0000000000041947 */ /* 0x001fea0003800000 */
[----:B------:R-:W-:Y:S01]  /*dc10*/  BPT.TRAP 0x1 ;  /* 0x000000040000795c */ /* 0x000fe20000300000 */
.L_x_263:
[----:B------:R-:W-:Y:S05]  /*dc20*/  @P0 BRA `(.L_x_264) ;  /* 0x0000000000040947 */ /* 0x000fea0003800000 */
[----:B------:R-:W-:Y:S01]  /*dc30*/  BPT.TRAP 0x1 ;  /* 0x000000040000795c */ /* 0x000fe20000300000 */
.L_x_264:
[--C-:B------:R-:W-:Y:S01]  /*dc40*/  IMAD R7, R6, 0x10000, R21.reuse ;  /* 0x0001000006077824 */ /* 0x100fe200078e0215 */
[----:B------:R-:W-:Y:S01]  /*dc50*/  R2UR UR9, R14 ;  /* 0x000000000e0972ca */ /* 0x000fe200000e0000 */
[----:B------:R-:W-:Y:S01]  /*dc60*/  IMAD R21, R6, 0x2000, R21 ;  /* 0x0000200006157824 */ /* 0x000fe200078e0215 */
[----:B------:R-:W-:Y:S01]  /*dc70*/  UIADD3 UR4, UP0, UR22, 0xf0, URZ ;  /* 0x000000f016047890 */ /* 0x000fe2000ff1e03f */
[----:B------:R-:W-:Y:S01]  /*dc80*/  VIADD R4, R4, 0xffffffff ;  /* 0xffffffff04047836 */ /* 0x000fe20000000000 */
[----:B------:R-:W-:Y:S01]  /*dc90*/  R2UR UR5, R7 ;  /* 0x00000000070572ca */ /* 0x000fe200000e0000 */
[----:B------:R-:W-:Y:S01]  /*dca0*/  UIADD3 UR24, UP1, UR22, 0x1f0, URZ ;  /* 0x000001f016187890 */ /* 0x000fe2000ff3e03f */
[----:B------:R-:W-:Y:S01]  /*dcb0*/  R2UR UR8, R21 ;  /* 0x00000000150872ca */ /* 0x000fe200000e0000 */
[----:B------:R-:W-:Y:S01]  /*dcc0*/  VIADD R6, R6, 0x1 ;  /* 0x0000000106067836 */ /* 0x000fe20000000000 */
[----:B------:R-:W-:Y:S01]  /*dcd0*/  R2UR UR11, R18 ;  /* 0x00000000120b72ca */ /* 0x000fe200000e0000 */
[----:B------:R-:W-:Y:S01]  /*dce0*/  UIADD3.X UR25, URZ, UR23, URZ, UP1, !UPT ;  /* 0x000000173f197290 */ /* 0x000fe20008ffe43f */
[----:B------:R-:W-:Y:S01]  /*dcf0*/  R2UR UR10, R20 ;  /* 0x00000000140a72ca */ /* 0x000fe200000e0000 */
[----:B------:R-:W-:Y:S01]  /*dd00*/  UMOV UR6, 0x0 ;  /* 0x0000000000067882 */ /* 0x000fe20000000000 */
[----:B------:R-:W-:Y:S01]  /*dd10*/  R2UR UR12, R8 ;  /* 0x00000000080c72ca */ /* 0x000fe200000e0000 */
[----:B------:R-:W-:Y:S01]  /*dd20*/  UMOV UR7, 0x10000000 ;  /* 0x1000000000077882 */ /* 0x000fe20000000000 */
[----:B------:R-:W-:Y:S01]  /*dd30*/  R2UR UR19, R15 ;  /* 0x000000000f1372ca */ /* 0x000fe200000e0000 */
[----:B------:R-:W-:Y:S01]  /*dd40*/  VIADD R20, R20, 0x40 ;  /* 0x0000004014147836 */ /* 0x000fe20000000000 */
[----:B------:R-:W-:Y:S01]  /*dd50*/  ISETP.GT.AND P3, PT, R4, 0x1, PT ;  /* 0x000000010400780c */ /* 0x000fe20003f64270 */
[----:B------:R-:W-:Y:S01]  /*dd60*/  UIADD3 UR14, UR5, 0x100, URZ ;  /* 0x00000100050e7890 */ /* 0x000fe2000fffe03f */
[----:B------:R-:W-:Y:S01]  /*dd70*/  ISETP.NE.AND P1, PT, R6, 0x3, PT ;  /* 0x000000030600780c */ /* 0x000fe20003f25270 */
[----:B------:R-:W-:-:S02]  /*dd80*/  UIADD3.X UR5, URZ, UR23, URZ, UP0, !UPT ;  /* 0x000000173f057290 */ /* 0x000fc400087fe43f */
[----:B------:R-:W-:Y:S01]  /*dd90*/  UIADD3 UR15, UR8, 0x30100, URZ ;  /* 0x00030100080f7890 */ /* 0x000fe2000fffe03f */
[----:B------:R-:W-:Y:S02]  /*dda0*/  SEL R14, RZ, 0x1, P1 ;  /* 0x00000001ff0e7807 */ /* 0x000fe40000800000 */
[----:B------:R-:W-:Y:S01]  /*ddb0*/  UMOV UR8, UR14 ;  /* 0x0000000e00087c82 */ /* 0x000fe20008000000 */
[----:B------:R-:W-:Y:S02]  /*ddc0*/  SEL R6, R6, RZ, P1 ;  /* 0x000000ff06067207 */ /* 0x000fe40000800000 */
[----:B------:R-:W-:Y:S01]  /*ddd0*/  LOP3.LUT R5, R5, R14, RZ, 0x3c, !PT ;  /* 0x0000000e05057212 */ /* 0x000fe200078e3cff */
[----:B------:R0:W-:Y:S02]  /*dde0*/  UTMALDG.3D [UR8], [UR4], desc[UR6] ;  /* 0x00000608040075b4 */ /* 0x0001e40008011000 */
[----:B0-----:R-:W-:Y:S01]  /*ddf0*/  UMOV UR8, UR15 ;  /* 0x0000000f00087c82 */ /* 0x001fe20008000000 */
[----:B------:R-:W-:-:S02]  /*de00*/  UMOV UR11, UR19 ;  /* 0x00000013000b7c82 */ /* 0x000fc40008000000 */
[----:B------:R0:W-:Y:S02]  /*de10*/  UTMALDG.3D [UR8], [UR24], desc[UR6] ;  /* 0x00000608180075b4 */ /* 0x0001e40008011000 */
[----:B0-----:R-:W-:Y:S05]  /*de20*/  @P3 BRA `(.L_x_265) ;  /* 0xfffffffc00483947 */ /* 0x001fea000383ffff */
.L_x_261:
[----:B------:R-:W-:Y:S05]  /*de30*/  BSYNC B1 ;  /* 0x0000000000017941 */ /* 0x000fea0003800000 */
.L_x_260:
[----:B------:R-:W-:Y:S01]  /*de40*/  LOP3.LUT P3, RZ, R13, 0xff, RZ, 0xc0, !PT ;  /* 0x000000ff0dff7812 */ /* 0x000fe2000786c0ff */
[----:B------:R-:W-:Y:S01]  /*de50*/  IMAD.IADD R12, R3, 0x1, R12 ;  /* 0x00000001030c7824 */ /* 0x000fe200078e020c */
[----:B------:R-:W-:Y:S01]  /*de60*/  IADD3 R16, P4, R16, UR20, RZ ;  /* 0x0000001410107c10 */ /* 0x000fe2000ff9e0ff */
[----:B------:R-:W-:Y:S01]  /*de70*/  ULDC.64 UR4, c[0x0][0x650] ;  /* 0x0001940000047ab9 */ /* 0x000fe20000000a00 */
[----:B------:R-:W-:Y:S01]  /*de80*/  BSSY B1, `(.L_x_266) ;  /* 0x000006a000017945 */ /* 0x000fe20003800000 */
[----:B------:R-:W-:Y:S01]  /*de90*/  IMAD.MOV.U32 R9, RZ, RZ, -0x1 ;  /* 0xffffffffff097424 */ /* 0x000fe200078e00ff */
[----:B------:R-:W-:Y:S01]  /*dea0*/  ISETP.GT.U32.AND P1, PT, R12, 0x2, PT ;  /* 0x000000020c00780c */ /* 0x000fe20003f24070 */
[----:B------:R-:W-:Y:S01]  /*deb0*/  IMAD.MOV.U32 R8, RZ, RZ, -0x1 ;  /* 0xffffffffff087424 */ /* 0x000fe200078e00ff */
[----:B------:R-:W-:Y:S02]  /*dec0*/  IADD3.X R17, R17, UR13, RZ, P4, !PT ;  /* 0x0000000d11117c10 */ /* 0x000fe4000a7fe4ff */
[----:B------:R-:W-:-:S02]  /*ded0*/  ISETP.LT.U32.AND P1, PT, R3, 0x3, P1 ;  /* 0x000000030300780c */ /* 0x000fc40000f21070 */
[----:B------:R-:W-:Y:S01]  /*dee0*/  PRMT R13, RZ, 0x7610, R13 ;  /* 0x00007610ff0d7816 */ /* 0x000fe2000000000d */
[----:B------:R-:W0:Y:S01]  /*def0*/  @P3 S2R R5, SR_CgaCtaId ;  /* 0x0000000000053919 */ /* 0x000e220000008800 */
[----:B------:R-:W-:-:S04]  /*df00*/  @P3 MOV R4, 0x400 ;  /* 0x0000040000043802 */ /* 0x000fc80000000f00 */
[----:B0-----:R-:W-:Y:S01]  /*df10*/  @P3 LEA R6, R5, R4, 0x18 ;  /* 0x0000000405063211 */ /* 0x001fe200078ec0ff */
[----:B------:R-:W-:-:S03]  /*df20*/  IMAD.WIDE.U32 R4, R12, -0x55555555, RZ ;  /* 0xaaaaaaab0c047825 */ /* 0x000fc600078e00ff */
[----:B------:R0:W-:Y:S01]  /*df30*/  @P3 SYNCS.ARRIVE.TRANS64.A1T0 RZ, [R6+URZ+0x48], RZ ;  /* 0x000048ff06ff39a7 */ /* 0x0001e2000810003f */
[----:B------:R-:W-:Y:S02]  /*df40*/  ISETP.GE.U32.AND P3, PT, R3, 0x3, PT ;  /* 0x000000030300780c */ /* 0x000fe40003f66070 */
[----:B------:R-:W-:Y:S02]  /*df50*/  SHF.R.U32.HI R7, RZ, 0x1, R5 ;  /* 0x00000001ff077819 */ /* 0x000fe40000011605 */
[----:B------:R-:W-:Y:S02]  /*df60*/  SEL R5, RZ, 0x1, !P1 ;  /* 0x00000001ff057807 */ /* 0x000fe40004800000 */
[----:B------:R-:W-:Y:S01]  /*df70*/  ISETP.GE.U32.AND P1, PT, R16, UR4, PT ;  /* 0x0000000410007c0c */ /* 0x000fe2000bf26070 */
[----:B------:R-:W-:Y:S01]  /*df80*/  IMAD R12, R7, -0x3, R12 ;  /* 0xfffffffd070c7824 */ /* 0x000fe200078e020c */
[----:B------:R-:W-:Y:S02]  /*df90*/  LOP3.LUT R0, R0, R5, RZ, 0x3c, !PT ;  /* 0x0000000500007212 */ /* 0x000fe400078e3cff */
[----:B------:R-:W-:-:S02]  /*dfa0*/  ISETP.GE.U32.AND.EX P1, PT, R17, UR5, PT, P1 ;  /* 0x0000000511007c0c */ /* 0x000fc4000bf26110 */
[----:B------:R-:W-:Y:S02]  /*dfb0*/  PRMT R4, RZ, 0x7610, R4 ;  /* 0x00007610ff047816 */ /* 0x000fe40000000004 */
[----:B------:R-:W-:Y:S01]  /*dfc0*/  @P3 LOP3.LUT R0, R0, 0x1, R7, 0x78, !PT ;  /* 0x0000000100003812 */ /* 0x000fe200078e7807 */
[----:B------:R-:W-:-:S08]  /*dfd0*/  IMAD.MOV.U32 R7, RZ, RZ, -0x1 ;  /* 0xffffffffff077424 */ /* 0x000fd000078e00ff */
[----:B0-----:R-:W-:Y:S05]  /*dfe0*/  @P1 BRA `(.L_x_267) ;  /* 0x00000004004c1947 */ /* 0x001fea0003800000 */
[----:B------:R-:W-:Y:S01]  /*dff0*/  ULDC.64 UR4, c[0x0][0x628] ;  /* 0x00018a0000047ab9 */ /* 0x000fe20000000a00 */
[----:B------:R-:W0:Y:S01]  /*e000*/  S2R R15, SR_CTAID.X ;  /* 0x00000000000f7919 */ /* 0x000e220000002500 */
[----:B------:R-:W-:Y:S01]  /*e010*/  ISETP.NE.U32.AND P1, PT, RZ, UR4, PT ;  /* 0x00000004ff007c0c */ /* 0x000fe2000bf25070 */
[----:B------:R-:W-:Y:S01]  /*e020*/  ULDC UR7, c[0x0][0x630] ;  /* 0x00018c0000077ab9 */ /* 0x000fe20000000800 */
[----:B------:R-:W-:Y:S01]  /*e030*/  IMAD.MOV.U32 R4, RZ, RZ, R16 ;  /* 0x000000ffff047224 */ /* 0x000fe200078e0010 */
[----:B------:R-:W1:Y:S01]  /*e040*/  S2R R14, SR_CTAID.Y ;  /* 0x00000000000e7919 */ /* 0x000e620000002600 */
[----:B------:R-:W-:Y:S01]  /*e050*/  ISETP.NE.AND.EX P1, PT, RZ, UR5, PT, P1 ;  /* 0x00000005ff007c0c */ /* 0x000fe2000bf25310 */
[----:B------:R-:W-:-:S12]  /*e060*/  IMAD.MOV.U32 R5, RZ, RZ, R17 ;  /* 0x000000ffff057224 */ /* 0x000fd800078e0011 */
[----:B------:R-:W-:Y:S05]  /*e070*/  @!P1 BRA `(.L_x_268) ;  /* 0x0000000000289947 */ /* 0x000fea0003800000 */
[----:B------:R-:W-:Y:S02]  /*e080*/  ULDC UR6, c[0x0][0x634] ;  /* 0x00018d0000067ab9 */ /* 0x000fe40000000800 */
[----:B------:R-:W-:-:S05]  /*e090*/  IADD3 R9, P1, R16, UR6, RZ ;  /* 0x0000000610097c10 */ /* 0x000fca000ff3e0ff */
[----:B------:R-:W-:-:S04]  /*e0a0*/  IMAD.X R21, RZ, RZ, R17, P1 ;  /* 0x000000ffff157224 */ /* 0x000fc800008e0611 */
[----:B------:R-:W-:-:S04]  /*e0b0*/  IMAD.WIDE.U32 R6, R21, UR4, RZ ;  /* 0x0000000415067c25 */ /* 0x000fc8000f8e00ff */
[----:B------:R-:W-:-:S04]  /*e0c0*/  IMAD.WIDE.U32 R6, P1, R9, UR5, R6 ;  /* 0x0000000509067c25 */ /* 0x000fc8000f820006 */
[----:B------:R-:W-:-:S04]  /*e0d0*/  IMAD.WIDE.U32 R8, R9, UR4, RZ ;  /* 0x0000000409087c25 */ /* 0x000fc8000f8e00ff */
[----:B------:R-:W-:Y:S01]  /*e0e0*/  IMAD.X R5, RZ, RZ, RZ, P1 ;  /* 0x000000ffff057224 */ /* 0x000fe200008e06ff */
[----:B------:R-:W-:Y:S01]  /*e0f0*/  IADD3 RZ, P1, R9, R6, RZ ;  /* 0x0000000609ff7210 */ /* 0x000fe20007f3e0ff */
[----:B------:R-:W-:-:S04]  /*e100*/  IMAD.MOV.U32 R4, RZ, RZ, R7 ;  /* 0x000000ffff047224 */ /* 0x000fc800078e0007 */
[----:B------:R-:W-:-:S08]  /*e110*/  IMAD.WIDE.U32.X R4, R21, UR5, R4, P1 ;  /* 0x0000000515047c25 */ /* 0x000fd000088e0404 */
.L_x_268:
[--C-:B------:R-:W-:Y:S01]  /*e120*/  SHF.R.U64 R8, R4, UR7, R5.reuse ;  /* 0x0000000704087c19 */ /* 0x100fe20008001205 */
[----:B------:R-:W-:Y:S01]  /*e130*/  ULDC.64 UR4, c[0x0][0x620] ;  /* 0x0001880000047ab9 */ /* 0x000fe20000000a00 */
[----:B------:R-:W-:Y:S01]  /*e140*/  SHF.R.U32.HI R4, RZ, UR7, R5 ;  /* 0x00000007ff047c19 */ /* 0x000fe20008011605 */
[----:B------:R-:W2:Y:S01]  /*e150*/  LDC R24, c[0x0][0x144] ;  /* 0x00005100ff187b82 */ /* 0x000ea20000000800 */
[----:B------:R-:W-:Y:S01]  /*e160*/  IADD3 R7, P1, RZ, -R8, RZ ;  /* 0x80000008ff077210 */ /* 0x000fe20007f3e0ff */
[----:B------:R-:W-:Y:S01]  /*e170*/  ULDC.64 UR8, c[0x0][0x640] ;  /* 0x0001900000087ab9 */ /* 0x000fe20000000a00 */
[----:B0-----:R-:W-:Y:S01]  /*e180*/  I2FP.F32.U32 R9, R15 ;  /* 0x0000000f00097245 */ /* 0x001fe20000201000 */
[----:B------:R-:W-:Y:S02]  /*e190*/  ULDC UR6, c[0x0][0x608] ;  /* 0x0001820000067ab9 */ /* 0x000fe40000000800 */
[----:B------:R-:W-:Y:S01]  /*e1a0*/  IMAD.X R4, RZ, RZ, ~R4, P1 ;  /* 0x000000ffff047224 */ /* 0x000fe200008e0e04 */
[----:B------:R-:W-:Y:S01]  /*e1b0*/  ISETP.NE.U32.AND P1, PT, RZ, UR8, PT ;  /* 0x00000008ff007c0c */ /* 0x000fe2000bf25070 */
[----:B------:R-:W0:Y:S02]  /*e1c0*/  LDC R21, c[0x0][0x148] ;  /* 0x00005200ff157b82 */ /* 0x000e240000000800 */
[----:B------:R-:W-:Y:S01]  /*e1d0*/  IMAD R6, R4, UR4, RZ ;  /* 0x0000000404067c24 */ /* 0x000fe2000f8e02ff */
[----:B------:R-:W-:Y:S01]  /*e1e0*/  ISETP.NE.AND.EX P1, PT, RZ, UR9, PT, P1 ;  /* 0x00000009ff007c0c */ /* 0x000fe2000bf25310 */
[----:B------:R-:W-:Y:S01]  /*e1f0*/  IMAD.WIDE.U32 R4, R7, UR4, R16 ;  /* 0x0000000407047c25 */ /* 0x000fe2000f8e0010 */
[----:B------:R-:W-:-:S03]  /*e200*/  ULDC UR4, c[0x0][0x150] ;  /* 0x0000540000047ab9 */ /* 0x000fc60000000800 */
[----:B------:R-:W-:Y:S02]  /*e210*/  IMAD R7, R7, UR5, R6 ;  /* 0x0000000507077c24 */ /* 0x000fe4000f8e0206 */
[----:B------:R-:W-:Y:S01]  /*e220*/  FMUL R6, R9, UR4 ;  /* 0x0000000409067c20 */ /* 0x000fe20008400000 */
[----:B------:R-:W-:Y:S01]  /*e230*/  ULDC UR4, c[0x0][0x618] ;  /* 0x0001860000047ab9 */ /* 0x000fe20000000800 */
[----:B------:R-:W-:Y:S01]  /*e240*/  ULDC UR5, c[0x0][0x154] ;  /* 0x0000550000057ab9 */ /* 0x000fe20000000800 */
[----:B------:R-:W-:-:S03]  /*e250*/  IMAD.IADD R5, R5, 0x1, R7 ;  /* 0x0000000105057824 */ /* 0x000fc600078e0207 */
[----:B------:R-:W3:Y:S02]  /*e260*/  F2I.U32.TRUNC.NTZ R6, R6 ;  /* 0x0000000600067305 */ /* 0x000ee4000020f000 */
[----:B------:R-:W-:Y:S02]  /*e270*/  SHF.R.U64 R9, R4, UR4, R5 ;  /* 0x0000000404097c19 */ /* 0x000fe40008001205 */
[----:B-1----:R-:W-:-:S05]  /*e280*/  I2FP.F32.U32 R4, R14 ;  /* 0x0000000e00047245 */ /* 0x002fca0000201000 */
[----:B------:R-:W-:Y:S01]  /*e290*/  FMUL R22, R4, UR5 ;  /* 0x0000000504167c20 */ /* 0x000fe20008400000 */
[----:B------:R-:W-:Y:S01]  /*e2a0*/  SHF.R.U32.HI R4, RZ, UR4, R5 ;  /* 0x00000004ff047c19 */ /* 0x000fe20008011605 */
[----:B------:R-:W-:-:S03]  /*e2b0*/  ULDC UR4, c[0x0][0x658] ;  /* 0x0001960000047ab9 */ /* 0x000fc60000000800 */
[--C-:B------:R-:W-:Y:S01]  /*e2c0*/  SHF.R.U64 R20, R9, UR6, R4.reuse ;  /* 0x0000000609147c19 */ /* 0x100fe20008001204 */
[----:B------:R-:W1:Y:S01]  /*e2d0*/  F2I.U32.TRUNC.NTZ R22, R22 ;  /* 0x0000001600167305 */ /* 0x000e62000020f000 */
[----:B------:R-:W-:Y:S01]  /*e2e0*/  SHF.R.U32.HI R5, RZ, UR6, R4 ;  /* 0x00000006ff057c19 */ /* 0x000fe20008011604 */
[----:B---3--:R-:W-:-:S03]  /*e2f0*/  IMAD.MOV R6, RZ, RZ, -R6 ;  /* 0x000000ffff067224 */ /* 0x008fc600078e0a06 */
[----:B------:R-:W-:Y:S01]  /*e300*/  SHF.R.U64 R18, R20, UR4, R5 ;  /* 0x0000000414127c19 */ /* 0x000fe20008001205 */
[----:B--2---:R-:W-:Y:S01]  /*e310*/  IMAD R15, R24, R6, R15 ;  /* 0x00000006180f7224 */ /* 0x004fe200078e020f */
[----:B------:R-:W-:-:S03]  /*e320*/  SHF.R.U32.HI R23, RZ, UR4, R5 ;  /* 0x00000004ff177c19 */ /* 0x000fc60008011605 */
[----:B------:R-:W-:Y:S02]  /*e330*/  IMAD.MOV.U32 R4, RZ, RZ, R18 ;  /* 0x000000ffff047224 */ /* 0x000fe400078e0012 */
[----:B------:R-:W-:Y:S01]  /*e340*/  IMAD.MOV.U32 R5, RZ, RZ, R23 ;  /* 0x000000ffff057224 */ /* 0x000fe200078e0017 */
[----:B-1----:R-:W-:Y:S06]  /*e350*/  @!P1 BRA `(.L_x_269) ;  /* 0x0000000000289947 */ /* 0x002fec0003800000 */
[----:B------:R-:W-:Y:S02]  /*e360*/  ULDC UR4, c[0x0][0x64c] ;  /* 0x0001930000047ab9 */ /* 0x000fe40000000800 */
[----:B------:R-:W-:-:S05]  /*e370*/  IADD3 R5, P1, R18, UR4, RZ ;  /* 0x0000000412057c10 */ /* 0x000fca000ff3e0ff */
[----:B------:R-:W-:-:S04]  /*e380*/  IMAD.X R23, RZ, RZ, R23, P1 ;  /* 0x000000ffff177224 */ /* 0x000fc800008e0617 */
[----:B------:R-:W-:-:S04]  /*e390*/  IMAD.WIDE.U32 R6, R23, UR8, RZ ;  /* 0x0000000817067c25 */ /* 0x000fc8000f8e00ff */
[----:B------:R-:W-:-:S04]  /*e3a0*/  IMAD.WIDE.U32 R6, P1, R5, UR9, R6 ;  /* 0x0000000905067c25 */ /* 0x000fc8000f820006 */
[----:B------:R-:W-:-:S04]  /*e3b0*/  IMAD.WIDE.U32 R4, R5, UR8, RZ ;  /* 0x0000000805047c25 */ /* 0x000fc8000f8e00ff */
[----:B------:R-:W-:Y:S01]  /*e3c0*/  IMAD.MOV.U32 R4, RZ, RZ, R7 ;  /* 0x000000ffff047224 */ /* 0x000fe200078e0007 */
[----:B------:R-:W-:Y:S01]  /*e3d0*/  IADD3 RZ, P3, R5, R6, RZ ;  /* 0x0000000605ff7210 */ /* 0x000fe20007f7e0ff */
[----:B------:R-:W-:-:S04]  /*e3e0*/  IMAD.X R5, RZ, RZ, RZ, P1 ;  /* 0x000000ffff057224 */ /* 0x000fc800008e06ff */
[----:B------:R-:W-:-:S08]  /*e3f0*/  IMAD.WIDE.U32.X R4, R23, UR9, R4, P3 ;  /* 0x0000000917047c25 */ /* 0x000fd000098e0404 */
.L_x_269:
[----:B------:R-:W-:Y:S01]  /*e400*/  ISETP.NE.AND P1, PT, R2, 0x1, PT ;  /* 0x000000010200780c */ /* 0x000fe20003f25270 */
[----:B------:R-:W-:Y:S01]  /*e410*/  ULDC UR4, c[0x0][0x648] ;  /* 0x0001920000047ab9 */ /* 0x000fe20000000800 */
[----:B------:R-:W-:Y:S01]  /*e420*/  LOP3.LUT R20, R20, UR17, RZ, 0xc0, !PT ;  /* 0x0000001114147c12 */ /* 0x000fe2000f8ec0ff */
[----:B------:R-:W-:Y:S01]  /*e430*/  IMAD.MOV R22, RZ, RZ, -R22 ;  /* 0x000000ffff167224 */ /* 0x000fe200078e0a16 */
[----:B------:R-:W-:Y:S01]  /*e440*/  SHF.R.U64 R5, R4, UR4, R5 ;  /* 0x0000000404057c19 */ /* 0x000fe20008001205 */
[----:B------:R-:W-:Y:S01]  /*e450*/  ULDC UR4, c[0x0][0x638] ;  /* 0x00018e0000047ab9 */ /* 0x000fe20000000800 */
[----:B------:R-:W-:Y:S01]  /*e460*/  LOP3.LUT R9, R9, UR16, RZ, 0xc0, !PT ;  /* 0x0000001009097c12 */ /* 0x000fe2000f8ec0ff */
[----:B------:R-:W-:Y:S01]  /*e470*/  ULDC UR5, c[0x0][0x610] ;  /* 0x0001840000057ab9 */ /* 0x000fe20000000800 */
[----:B------:R-:W-:Y:S02]  /*e480*/  IMAD.MOV.U32 R4, RZ, RZ, 0x1 ;  /* 0x00000001ff047424 */ /* 0x000fe400078e00ff */
[----:B------:R-:W-:-:S02]  /*e490*/  IMAD.MOV R7, RZ, RZ, -R5 ;  /* 0x000000ffff077224 */ /* 0x000fc400078e0a05 */
[----:B------:R-:W-:Y:S02]  /*e4a0*/  IMAD R20, R5, UR18, R20 ;  /* 0x0000001205147c24 */ /* 0x000fe4000f8e0214 */
[----:B0-----:R-:W-:Y:S02]  /*e4b0*/  @P1 IMAD R15, R21, R22, R14 ;  /* 0x00000016150f1224 */ /* 0x001fe400078e020e */
[----:B------:R-:W-:Y:S01]  /*e4c0*/  IMAD R18, R7, UR4, R18 ;  /* 0x0000000407127c24 */ /* 0x000fe2000f8e0212 */
[----:B------:R-:W-:Y:S01]  /*e4d0*/  ULDC UR4, c[0x0][0x600] ;  /* 0x0001800000047ab9 */ /* 0x000fe20000000800 */
[----:B------:R-:W-:Y:S02]  /*e4e0*/  IMAD R15, R20, UR5, R15 ;  /* 0x00000005140f7c24 */ /* 0x000fe4000f8e020f */
[----:B------:R-:W-:-:S05]  /*e4f0*/  IMAD R18, R18, UR4, R9 ;  /* 0x0000000412127c24 */ /* 0x000fca000f8e0209 */
[----:B------:R-:W-:Y:S02]  /*e500*/  SEL R9, R18, R15, !P1 ;  /* 0x0000000f12097207 */ /* 0x000fe40004800000 */
[----:B------:R-:W-:-:S07]  /*e510*/  SEL R7, R15, R18, !P1 ;  /* 0x000000120f077207 */ /* 0x000fce0004800000 */
.L_x_267:
[----:B------:R-:W-:Y:S05]  /*e520*/  BSYNC B1 ;  /* 0x0000000000017941 */ /* 0x000fea0003800000 */
.L_x_266:
[----:B------:R-:W-:-:S13]  /*e530*/  LOP3.LUT P1, RZ, R4, 0xff, RZ, 0xc0, !PT ;  /* 0x000000ff04ff7812 */ /* 0x000fda000782c0ff */
[----:B------:R-:W-:Y:S05]  /*e540*/  @P1 BRA `(.L_x_270) ;  /* 0xfffffff4004c1947 */ /* 0x000fea000383ffff */
[----:B------:R-:W-:Y:S05]  /*e550*/  BSYNC B0 ;  /* 0x0000000000007941 */ /* 0x000fea0003800000 */
.L_x_258:
[----:B------:R-:W-:-:S03]  /*e560*/  UMOV UR4, 0xffffffff ;  /* 0xffffffff00047882 */ /* 0x000fc60000000000 */
[----:B------:R-:W-:Y:S05]  /*e570*/  BRA.DIV UR4, `(.L_x_271) ;  /* 0x0000000204f47947 */ /* 0x000fea000b800000 */
[----:B------:R-:W-:-:S13]  /*e580*/  ELECT P6, URZ, PT ;  /* 0x00000000003f782f */ /* 0x000fda00038c0000 */
.L_x_284:
[----:B------:R-:W-:Y:S04]  /*e590*/  BSSY B0, `(.L_x_272) ;  /* 0x0000022000007945 */ /* 0x000fe80003800000 */
[----:B------:R-:W-:Y:S05]  /*e5a0*/  @!P6 BRA `(.L_x_273) ;  /* 0x000000000080e947 */ /* 0x000fea0003800000 */
[----:B------:R-:W-:-:S04]  /*e5b0*/  LOP3.LUT R19, R19, 0x2, RZ, 0xfc, !PT ;  /* 0x0000000213137812 */ /* 0x000fc800078efcff */
[----:B------:R-:W-:-:S13]  /*e5c0*/  ISETP.NE.AND P0, PT, R19, 0x3, PT ;  /* 0x000000031300780c */ /* 0x000fda0003f05270 */
[----:B------:R-:W-:Y:S05]  /*e5d0*/  @!P0 BRA `(.L_x_274) ;  /* 0x0000000000048947 */ /* 0x000fea0003800000 */
[----:B------:R-:W-:Y:S01]  /*e5e0*/  BPT.TRAP 0x1 ;  /* 0x000000040000795c */ /* 0x000fe20000300000 */
.L_x_274:
[----:B------:R-:W0:Y:S01]  /*e5f0*/  S2R R3, SR_CgaCtaId ;  /* 0x0000000000037919 */ /* 0x000e220000008800 */
[----:B------:R-:W-:-:S04]  /*e600*/  MOV R2, 0x400 ;  /* 0x0000040000027802 */ /* 0x000fc80000000f00 */
[----:B0-----:R-:W-:Y:S02]  /*e610*/  LEA R3, R3, R2, 0x18 ;  /* 0x0000000203037211 */ /* 0x001fe400078ec0ff */
[----:B------:R-:W-:-:S03]  /*e620*/  SHF.L.U32 R2, R0, 0x1f, RZ ;  /* 0x0000001f00027819 */ /* 0x000fc600000006ff */
[----:B------:R-:W-:-:S04]  /*e630*/  VIADD R3, R3, 0x18 ;  /* 0x0000001803037836 */ /* 0x000fc80000000000 */
[C---:B------:R-:W-:Y:S02]  /*e640*/  IMAD R7, R12.reuse, 0x8, R3 ;  /* 0x000000080c077824 */ /* 0x040fe400078e0203 */
[----:B------:R-:W-:Y:S02]  /*e650*/  VIADD R12, R12, 0x1 ;  /* 0x000000010c0c7836 */ /* 0x000fe40000000000 */
[----:B------:R-:W0:Y:S03]  /*e660*/  SYNCS.PHASECHK.TRANS64.TRYWAIT P0, [R7+URZ], R2 ;  /* 0x00000002070075a7 */ /* 0x000e26000800017f */
[----:B------:R-:W-:-:S04]  /*e670*/  ISETP.NE.AND P1, PT, R12, 0x3, PT ;  /* 0x000000030c00780c */ /* 0x000fc80003f25270 */
[----:B------:R-:W-:Y:S02]  /*e680*/  SEL R5, RZ, 0x1, P1 ;  /* 0x00000001ff057807 */ /* 0x000fe40000800000 */
[----:B------:R-:W-:Y:S02]  /*e690*/  SEL R12, R12, RZ, P1 ;  /* 0x000000ff0c0c7207 */ /* 0x000fe40000800000 */
[----:B------:R-:W-:-:S03]  /*e6a0*/  LOP3.LUT R5, R0, R5, RZ, 0x3c, !PT ;  /* 0x0000000500057212 */ /* 0x000fc600078e3cff */
[----:B------:R-:W-:Y:S01]  /*e6b0*/  IMAD R9, R12, 0x8, R3 ;  /* 0x000000080c097824 */ /* 0x000fe200078e0203 */
[----:B------:R-:W-:Y:S01]  /*e6c0*/  SHF.L.U32 R4, R5, 0x1f, RZ ;  /* 0x0000001f05047819 */ /* 0x000fe200000006ff */
[----:B0-----:R-:W-:Y:S06]  /*e6d0*/  @!P0 BRA `(.L_x_275) ;  /* 0x0000000000bc8947 */ /* 0x001fec0003800000 */
.L_x_285:
[----:B------:R-:W1:Y:S01]  /*e6e0*/  SYNCS.PHASECHK.TRANS64.TRYWAIT P0, [R9+URZ], R4 ;  /* 0x00000004090075a7 */ /* 0x000e62000800017f */
[----:B------:R-:W-:-:S05]  /*e6f0*/  VIADD R0, R12, 0x1 ;  /* 0x000000010c007836 */ /* 0x000fca0000000000 */
[----:B------:R-:W-:-:S04]  /*e700*/  ISETP.NE.AND P1, PT, R0, 0x3, PT ;  /* 0x000000030000780c */ /* 0x000fc80003f25270 */
[----:B0-----:R-:W-:Y:S02]  /*e710*/  SEL R2, RZ, 0x1, P1 ;  /* 0x00000001ff027807 */ /* 0x001fe40000800000 */
[----:B------:R-:W-:Y:S02]  /*e720*/  SEL R0, R0, RZ, P1 ;  /* 0x000000ff00007207 */ /* 0x000fe40000800000 */
[----:B------:R-:W-:Y:S01]  /*e730*/  LOP3.LUT R2, R5, R2, RZ, 0x3c, !PT ;  /* 0x0000000205027212 */ /* 0x000fe200078e3cff */
[----:B-1----:R-:W-:Y:S06]  /*e740*/  @!P0 BRA `(.L_x_276) ;  /* 0x0000000000b48947 */ /* 0x002fec0003800000 */
.L_x_286:
[----:B------:R-:W-:Y:S01]  /*e750*/  IMAD R3, R0, 0x8, R3 ;  /* 0x0000000800037824 */ /* 0x000fe200078e0203 */
[----:B------:R-:W-:-:S07]  /*e760*/  SHF.L.U32 R0, R2, 0x1f, RZ ;  /* 0x0000001f02007819 */ /* 0x000fce00000006ff */
.L_x_277:
[----:B-1----:R1:W2:Y:S02]  /*e770*/  SYNCS.PHASECHK.TRANS64.TRYWAIT P0, [R3+URZ], R0 ;  /* 0x00000000030075a7 */ /* 0x0022a4000800017f */
[----:B--2---:R-:W-:Y:S05]  /*e780*/  @!P0 NANOSLEEP.SYNCS 0x989680 ;  /* 0x009896800000895d */ /* 0x004fea0003900000 */
[----:B------:R-:W2:Y:S02]  /*e790*/  @!P0 SYNCS.PHASECHK.TRANS64 P0, [R3+URZ], R0 ;  /* 0x00000000030085a7 */ /* 0x000ea4000800007f */
[----:B--2---:R-:W-:Y:S05]  /*e7a0*/  @!P0 BRA `(.L_x_277) ;  /* 0xfffffffc00f08947 */ /* 0x004fea000383ffff */
.L_x_273:
[----:B------:R-:W-:Y:S05]  /*e7b0*/  BSYNC B0 ;  /* 0x0000000000007941 */ /* 0x000fea0003800000 */
.L_x_272:
[----:B------:R-:W-:Y:S05]  /*e7c0*/  EXIT ;  /* 0x000000000000794d */ /* 0x000fea0003800000 */
.L_x_17:
[----:B---3--:R3:W4:Y:S02]  /*e7d0*/  SYNCS.PHASECHK.TRANS64.TRYWAIT P1, [R3+URZ], R0 ;  /* 0x00000000030075a7 */ /* 0x008724000802017f */
[----:B----4-:R-:W-:Y:S05]  /*e7e0*/  @!P1 NANOSLEEP.SYNCS 0x989680 ;  /* 0x009896800000995d */ /* 0x010fea0003900000 */
[----:B------:R-:W4:Y:S02]  /*e7f0*/  @!P1 SYNCS.PHASECHK.TRANS64 P1, [R3+URZ], R0 ;  /* 0x00000000030095a7 */ /* 0x000f24000802007f */
[----:B----4-:R-:W-:Y:S05]  /*e800*/  @!P1 BRA `(.L_x_17) ;  /* 0xfffffffc00f09947 */ /* 0x010fea000383ffff */
[----:B------:R-:W-:Y:S05]  /*e810*/  BRA `(.L_x_16) ;  /* 0xffffff2800787947 */ /* 0x000fea000383ffff */
.L_x_22:
[----:B-1----:R-:W-:-:S04]  /*e820*/  IMAD.U32 R4, RZ, RZ, UR9 ;  /* 0x00000009ff047e24 */ /* 0x002fc8000f8e00ff */
[----:B------:R1:W2:Y:S03]  /*e830*/  SYNCS.PHASECHK.TRANS64.TRYWAIT P1, [R4+URZ], R3 ;  /* 0x00000003040075a7 */ /* 0x0002a6000802017f */
[----:B--2---:R-:W-:Y:S05]  /*e840*/  @!P1 NANOSLEEP.SYNCS 0x989680 ;  /* 0x009896800000995d */ /* 0x004fea0003900000 */
[----:B------:R-:W2:Y:S02]  /*e850*/  @!P1 SYNCS.PHASECHK.TRANS64 P1, [R4+URZ], R3 ;  /* 0x00000003040095a7 */ /* 0x000ea4000802007f */
[----:B--2---:R-:W-:Y:S05]  /*e860*/  @!P1 BRA `(.L_x_22) ;  /* 0xfffffffc00ec9947 */ /* 0x004fea000383ffff */
[----:B------:R-:W-:Y:S05]  /*e870*/  BRA `(.L_x_21) ;  /* 0xffffff30007c7947 */ /* 0x000fea000383ffff */
.L_x_259:
[----:B------:R-:W-:Y:S01]  /*e880*/  BSSY B1, `(.L_x_278) ;  /* 0x0000006000017945 */ /* 0x000fe20003800000 */
[----:B------:R-:W-:-:S07]  /*e890*/  IMAD.MOV.U32 R15, RZ, RZ, -0x1 ;  /* 0xffffffffff0f7424 */ /* 0x000fce00078e00ff */
[----:B------:R-:W-:Y:S05]  /*e8a0*/  WARPSYNC.COLLECTIVE R15, `(.L_x_279) ;  /* 0x000000000f0c7348 */ /* 0x000fea0003c00000 */
[----:B------:R-:W-:Y:S02]  /*e8b0*/  ELECT P6, UR62, PT ;  /* 0x00000000003e782f */ /* 0x000fe400038c0000 */
[----:B------:R-:W-:Y:S01]  /*e8c0*/  MOV R14, UR62 ;  /* 0x0000003e000e7c02 */ /* 0x000fe20008000f00 */
[----:B------:R-:W-:Y:S10]  /*e8d0*/  ENDCOLLECTIVE ;  /* 0x000000000000791b */ /* 0x000ff40003800000 */
.L_x_279:
[----:B------:R-:W-:Y:S05]  /*e8e0*/  BSYNC B1 ;  /* 0x0000000000017941 */ /* 0x000fea0003800000 */
.L_x_278:
[----:B------:R-:W-:Y:S05]  /*e8f0*/  BRA `(.L_x_280) ;  /* 0xfffffff0006c7947 */ /* 0x000fea000383ffff */
.L_x_262:
[----:B0-----:R0:W1:Y:S02]  /*e900*/  SYNCS.PHASECHK.TRANS64.TRYWAIT P1, [R14+URZ+0x18], R7 ;  /* 0x000018070e0075a7 */ /* 0x001064000802017f */
[----:B-1----:R-:W-:Y:S05]  /*e910*/  @!P1 NANOSLEEP.SYNCS 0x989680 ;  /* 0x009896800000995d */ /* 0x002fea0003900000 */
[----:B------:R-:W1:Y:S02]  /*e920*/  @!P1 SYNCS.PHASECHK.TRANS64 P1, [R14+URZ+0x18], R7 ;  /* 0x000018070e0095a7 */ /* 0x000e64000802007f */
[----:B-1----:R-:W-:Y:S05]  /*e930*/  @!P1 BRA `(.L_x_262) ;  /* 0xfffffffc00f09947 */ /* 0x002fea000383ffff */
[----:B------:R-:W-:Y:S05]  /*e940*/  BRA `(.L_x_281) ;  /* 0xfffffff000a07947 */ /* 0x000fea000383ffff */
.L_x_271:
[----:B------:R-:W-:Y:S01]  /*e950*/  BSSY B0, `(.L_x_282) ;  /* 0x0000006000007945 */ /* 0x000fe20003800000 */
[----:B------:R-:W-:-:S07]  /*e960*/  IMAD.MOV.U32 R15, RZ, RZ, -0x1 ;  /* 0xffffffffff0f7424 */ /* 0x000fce00078e00ff */
[----:B------:R-:W-:Y:S05]  /*e970*/  WARPSYNC.COLLECTIVE R15, `(.L_x_283) ;  /* 0x000000000f0c7348 */ /* 0x000fea0003c00000 */
[----:B------:R-:W-:Y:S02]  /*e980*/  ELECT P6, UR62, PT ;  /* 0x00000000003e782f */ /* 0x000fe400038c0000 */
[----:B------:R-:W-:Y:S01]  /*e990*/  MOV R14, UR62 ;  /* 0x0000003e000e7c02 */ /* 0x000fe20008000f00 */
[----:B------:R-:W-:Y:S10]  /*e9a0*/  ENDCOLLECTIVE ;  /* 0x000000000000791b */ /* 0x000ff40003800000 */
.L_x_283:
[----:B------:R-:W-:Y:S05]  /*e9b0*/  BSYNC B0 ;  /* 0x0000000000007941 */ /* 0x000fea0003800000 */
.L_x_282:
[----:B------:R-:W-:Y:S05]  /*e9c0*/  BRA `(.L_x_284) ;  /* 0xfffffff800f07947 */ /* 0x000fea000383ffff */
.L_x_275:
[----:B0-----:R0:W1:Y:S02]  /*e9d0*/  SYNCS.PHASECHK.TRANS64.TRYWAIT P0, [R7+URZ], R2 ;  /* 0x00000002070075a7 */ /* 0x001064000800017f */
[----:B-1----:R-:W-:Y:S05]  /*e9e0*/  @!P0 NANOSLEEP.SYNCS 0x989680 ;  /* 0x009896800000895d */ /* 0x002fea0003900000 */
[----:B------:R-:W1:Y:S02]  /*e9f0*/  @!P0 SYNCS.PHASECHK.TRANS64 P0, [R7+URZ], R2 ;  /* 0x00000002070085a7 */ /* 0x000e64000800007f */
[----:B-1----:R-:W-:Y:S05]  /*ea00*/  @!P0 BRA `(.L_x_275) ;  /* 0xfffffffc00f08947 */ /* 0x002fea000383ffff */
[----:B------:R-:W-:Y:S05]  /*ea10*/  BRA `(.L_x_285) ;  /* 0xfffffffc00307947 */ /* 0x000fea000383ffff */
.L_x_276:
[----:B0-----:R0:W1:Y:S02]  /*ea20*/  SYNCS.PHASECHK.TRANS64.TRYWAIT P0, [R9+URZ], R4 ;  /* 0x00000004090075a7 */ /* 0x001064000800017f */
[----:B-1----:R-:W-:Y:S05]  /*ea30*/  @!P0 NANOSLEEP.SYNCS 0x989680 ;  /* 0x009896800000895d */ /* 0x002fea0003900000 */
[----:B------:R-:W1:Y:S02]  /*ea40*/  @!P0 SYNCS.PHASECHK.TRANS64 P0, [R9+URZ], R4 ;  /* 0x00000004090085a7 */ /* 0x000e64000800007f */
[----:B-1----:R-:W-:Y:S05]  /*ea50*/  @!P0 BRA `(.L_x_276) ;  /* 0xfffffffc00f08947 */ /* 0x002fea000383ffff */
[----:B------:R-:W-:Y:S05]  /*ea60*/  BRA `(.L_x_286) ;  /* 0xfffffffc00387947 */ /* 0x000fea000383ffff */
.L_x_287:
[----:B------:R-:W-:-:S00]  /*ea70*/  BRA `(.L_x_287) ;  /* 0xfffffffc00fc7947 */ /* 0x000fc0000383ffff */
[----:B------:R-:W-:-:S00]  /*ea80*/  NOP ;  /* 0x0000000000007918 */ /* 0x000fc00000000000 */
[----:B------:R-:W-:-:S00]  /*ea90*/  NOP ;  /* 0x0000000000007918 */ /* 0x000fc00000000000 */
[----:B------:R-:W-:-:S00]  /*eaa0*/  NOP ;  /* 0x0000000000007918 */ /* 0x000fc00000000000 */
[----:B------:R-:W-:-:S00]  /*eab0*/  NOP ;  /* 0x0000000000007918 */ /* 0x000fc00000000000 */
[----:B------:R-:W-:-:S00]  /*eac0*/  NOP ;  /* 0x0000000000007918 */ /* 0x000fc00000000000 */
[----:B------:R-:W-:-:S00]  /*ead0*/  NOP ;  /* 0x0000000000007918 */ /* 0x000fc00000000000 */
[----:B------:R-:W-:-:S00]  /*eae0*/  NOP ;  /* 0x0000000000007918 */ /* 0x000fc00000000000 */
[----:B------:R-:W-:-:S00]  /*eaf0*/  NOP ;  /* 0x0000000000007918 */ /* 0x000fc00000000000 */
.L_x_288:


//--------------------- .nv.global.init           --------------------------
	.section	.nv.global.init,"aw",@progbits
.nv.global.init:
	.type		$str$22,@object
	.size		$str$22,($str$23 - $str$22)
$str$22:
        /*0000*/ 	.byte	0x6b, 0x5f, 0x74, 0x69, 0x6c, 0x65, 0x5f, 0x63, 0x6f, 0x75, 0x6e, 0x74, 0x20, 0x3e, 0x3d, 0x20
        /*0010*/ 	.byte	0x31, 0x00
	.type		$str$23,@object
	.size		$str$23,(__unnamed_1 - $str$23)
$str$23:
        /*0012*/ 	.byte	0x2f, 0x74, 0x6d, 0x70, 0x2f, 0x63, 0x75, 0x74, 0x6c, 0x61, 0x73, 0x73, 0x5f, 0x73, 0x77, 0x65
        /*0022*/ 	.byte	0x65, 0x70, 0x5f, 0x73, 0x72, 0x63, 0x2f, 0x69, 0x6e, 0x63, 0x6c, 0x75, 0x64, 0x65, 0x2f, 0x63
        /*0032*/ 	.byte	0x75, 0x74, 0x6c, 0x61, 0x73, 0x73, 0x2f, 0x67, 0x65, 0x6d, 0x6d, 0x2f, 0x63, 0x6f, 0x6c, 0x6c
        /*0042*/ 	.byte	0x65, 0x63, 0x74, 0x69, 0x76, 0x65, 0x2f, 0x73, 0x6d, 0x39, 0x30, 0x5f, 0x6d, 0x6d, 0x61, 0x5f
        /*0052*/ 	.byte	0x74, 0x6d, 0x61, 0x5f, 0x67, 0x6d, 0x6d, 0x61, 0x5f, 0x73, 0x73, 0x5f, 0x77, 0x61, 0x72, 0x70
        /*0062*/ 	.byte	0x73, 0x70, 0x65, 0x63, 0x69, 0x61, 0x6c, 0x69, 0x7a, 0x65, 0x64, 0x2e, 0x68, 0x70, 0x70, 0x00
	.type		__unnamed_1,@object
	.size		__unnamed_1,(.L_0 - __unnamed_1)
__unnamed_1:
        /*0072*/ 	.byte	0x76, 0x6f, 0x69, 0x64, 0x20, 0x63, 0x75, 0x74, 0x6c, 0x61, 0x73, 0x73, 0x3a, 0x3a, 0x67, 0x65
        /* <DEDUP_REMOVED lines=180> */
        /*0bc2*/ 	.byte	0x74, 0x79, 0x5d, 0x00
.L_0:


//--------------------- .nv.shared._ZN7cutlass13device_kernelINS_4gemm6kernel13GemmUniversalIN4cute5tupleIJiiiiEEENS1_10collective13CollectiveMmaINS1_34MainloopSm90TmaGmmaWarpSpecializedILi3ENS5_IJNS4_1CILi1EEESB_SB_EEENS1_35KernelTmaWarpSpecializedCooperativeEEENS5_IJNSA_ILi512EEENSA_ILi64EEESG_EEENS_10bfloat16_tENS5_IJlSB_lEEESI_SJ_NS4_8TiledMMAINS4_8MMA_AtomIJNS4_4SM904GMMA27MMA_64x64x16_F32BF16BF16_SSILNSN_5MajorE0ELSP_0ELNSN_7ScaleInE1ELSQ_1EEEEEENS4_6LayoutINS5_IJNSA_ILi2EEESB_SB_EEENS5_IJSB_NSA_ILi0EEESW_EEEEENS5_IJNS4_10UnderscoreESZ_SZ_EEEEENS4_13SM90_TMA_LOADENS4_14ComposedLayoutINS4_7SwizzleILi3ELi4ELi3EEENS4_18smem_ptr_flag_bitsILi16EEENST_INS5_IJNSA_ILi8EEESG_EEENS5_IJSG_SB_EEEEEEEvNS4_8identityES12_S1C_vS1D_EENS_8epilogue10collective6detail29Sm90TmaWarpSpecializedAdapterINS1G_15DefaultEpilogueISI_SJ_SJ_NS1F_6thread17LinearCombinationISI_Li1EffLNS1K_9ScaleType4KindE0ELNS_15FloatRoundStyleE2ESI_EENS1_15EpilogueDefaultEEEEEvvEEEEvNT_6ParamsE --------------------------
	.section	.nv.shared._ZN7cutlass13device_kernelINS_4gemm6kernel13GemmUniversalIN4cute5tupleIJiiiiEEENS1_10collective13CollectiveMmaINS1_34MainloopSm90TmaGmmaWarpSpecializedILi3ENS5_IJNS4_1CILi1EEESB_SB_EEENS1_35KernelTmaWarpSpecializedCooperativeEEENS5_IJNSA_ILi512EEENSA_ILi64EEESG_EEENS_10bfloat16_tENS5_IJlSB_lEEESI_SJ_NS4_8TiledMMAINS4_8MMA_AtomIJNS4_4SM904GMMA27MMA_64x64x16_F32BF16BF16_SSILNSN_5MajorE0ELSP_0ELNSN_7ScaleInE1ELSQ_1EEEEEENS4_6LayoutINS5_IJNSA_ILi2EEESB_SB_EEENS5_IJSB_NSA_ILi0EEESW_EEEEENS5_IJNS4_10UnderscoreESZ_SZ_EEEEENS4_13SM90_TMA_LOADENS4_14ComposedLayoutINS4_7SwizzleILi3ELi4ELi3EEENS4_18smem_ptr_flag_bitsILi16EEENST_INS5_IJNSA_ILi8EEESG_EEENS5_IJSG_SB_EEEEEEEvNS4_8identityES12_S1C_vS1D_EENS_8epilogue10collective6detail29Sm90TmaWarpSpecializedAdapterINS1G_15DefaultEpilogueISI_SJ_SJ_NS1F_6thread17LinearCombinationISI_Li1EffLNS1K_9ScaleType4KindE0ELNS_15FloatRoundStyleE2ESI_EENS1_15EpilogueDefaultEEEEEvvEEEEvNT_6ParamsE,"aw",@nobits
	.sectionflags	@""
	.align	16
	.zero		1024


//--------------------- .nv.shared.reserved.0     --------------------------
	.section	.nv.shared.reserved.0,"aw",@nobits
	.weak		__nv_reservedSMEM_offset_0_alias
	.size		__nv_reservedSMEM_offset_0_alias, 0, 0
	.other		__nv_reservedSMEM_offset_0_alias,@"STO_CUDA_RESERVED_SHARED STV_DEFAULT"
__nv_reservedSMEM_offset_0_alias:
	.zero		0


//--------------------- .nv.global                --------------------------
	.section	.nv.global,"aw",@nobits
.nv.global:
	.type		_ZN40_INTERNAL_0372bdf0_4_k_cu_1d38fbb9_111554cute1_E,@object
	.size		_ZN40_INTERNAL_0372bdf0_4_k_cu_1d38fbb9_111554cute1_E,(_ZN40_INTERNAL_0372bdf0_4_k_cu_1d38fbb9_111554cuda3std3__45__cpo6cbeginE - _ZN40_INTERNAL_0372bdf0_4_k_cu_1d38fbb9_111554cute1_E)
_ZN40_INTERNAL_0372bdf0_4_k_cu_1d38fbb9_111554cute1_E:
	.zero		1
	.type		_ZN40_INTERNAL_0372bdf0_4_k_cu_1d38fbb9_111554cuda3std3__45__cpo6cbeginE,@object
	.size		_ZN40_INTERNAL_0372bdf0_4_k_cu_1d38fbb9_111554cuda3std3__45__cpo6cbeginE,(_ZN40_INTERNAL_0372bdf0_4_k_cu_1d38fbb9_111554cuda3std3__48in_placeE - _ZN40_INTERNAL_0372bdf0_4_k_cu_1d38fbb9_111554cuda3std3__45__cpo6cbeginE)
_ZN40_INTERNAL_0372bdf0_4_k_cu_1d38fbb9_111554cuda3std3__45__cpo6cbeginE:
	.zero		1
	.type		_ZN40_INTERNAL_0372bdf0_4_k_cu_1d38fbb9_111554cuda3std3__48in_placeE,@object
	.size		_ZN40_INTERNAL_0372bdf0_4_k_cu_1d38fbb9_111554cuda3std3__48in_placeE,(_ZN40_INTERNAL_0372bdf0_4_k_cu_1d38fbb9_111554cuda3std6ranges3__45__cpo9iter_moveE - _ZN40_INTERNAL_0372bdf0_4_k_cu_1d38fbb9_111554cuda3std3__48in_placeE)
_ZN40_INTERNAL_0372bdf0_4_k_cu_1d38fbb9_111554cuda3std3__48in_placeE:
	.zero		1
	.type		_ZN40_INTERNAL_0372bdf0_4_k_cu_1d38fbb9_111554cuda3std6ranges3__45__cpo9iter_moveE,@object
	.size		_ZN40_INTERNAL_0372bdf0_4_k_cu_1d38fbb9_111554cuda3std6ranges3__45__cpo9iter_moveE,(_ZN40_INTERNAL_0372bdf0_4_k_cu_1d38fbb9_111554cuda3std3__45__cpo5beginE - _ZN40_INTERNAL_0372bdf0_4_k_cu_1d38fbb9_111554cuda3std6ranges3__45__cpo9iter_moveE)
_ZN40_INTERNAL_0372bdf0_4_k_cu_1d38fbb9_111554cuda3std6ranges3__45__cpo9iter_moveE:
	.zero		1
	.type		_ZN40_INTERNAL_0372bdf0_4_k_cu_1d38fbb9_111554cuda3std3__45__cpo5beginE,@object
	.size		_ZN40_INTERNAL_0372bdf0_4_k_cu_1d38fbb9_111554cuda3std3__45__cpo5beginE,(_ZN40_INTERNAL_0372bdf0_4_k_cu_1d38fbb9_111554cuda3std3__442_GLOBAL__N__0372bdf0_4_k_cu_1d38fbb9_111556ignoreE - _ZN40_INTERNAL_0372bdf0_4_k_cu_1d38fbb9_111554cuda3std3__45__cpo5beginE)
_ZN40_INTERNAL_0372bdf0_4_k_cu_1d38fbb9_111554cuda3std3__45__cpo5beginE:
	.zero		1
	.type		_ZN40_INTERNAL_0372bdf0_4_k_cu_1d38fbb9_111554cuda3std3__442_GLOBAL__N__0372bdf0_4_k_cu_1d38fbb9_111556ignoreE,@object
	.size		_ZN40_INTERNAL_0372bdf0_4_k_cu_1d38fbb9_111554cuda3std3__442_GLOBAL__N__0372bdf0_4_k_cu_1d38fbb9_111556ignoreE,(_ZN40_INTERNAL_0372bdf0_4_k_cu_1d38fbb9_111554cute7productE - _ZN40_INTERNAL_0372bdf0_4_k_cu_1d38fbb9_111554cuda3std3__442_GLOBAL__N__0372bdf0_4_k_cu_1d38fbb9_111556ignoreE)
_ZN40_INTERNAL_0372bdf0_4_k_cu_1d38fbb9_111554cuda3std3__442_GLOBAL__N__0372bdf0_4_k_cu_1d38fbb9_111556ignoreE:
	.zero		1
	.type		_ZN40_INTERNAL_0372bdf0_4_k_cu_1d38fbb9_111554cute7productE,@object
	.size		_ZN40_INTERNAL_0372bdf0_4_k_cu_1d38fbb9_111554cute7productE,(_ZN40_INTERNAL_0372bdf0_4_k_cu_1d38fbb9_111554cuda3std3__45__cpo3endE - _ZN40_INTERNAL_0372bdf0_4_k_cu_1d38fbb9_111554cute7productE)
_ZN40_INTERNAL_0372bdf0_4_k_cu_1d38fbb9_111554cute7productE:
	.zero		1
	.type		_ZN40_INTERNAL_0372bdf0_4_k_cu_1d38fbb9_111554cuda3std3__45__cpo3endE,@object
	.size		_ZN40_INTERNAL_0372bdf0_4_k_cu_1d38fbb9_111554cuda3std3__45__cpo3endE,(_ZN40_INTERNAL_0372bdf0_4_k_cu_1d38fbb9_111554cuda3std3__419piecewise_constructE - _ZN40_INTERNAL_0372bdf0_4_k_cu_1d38fbb9_111554cuda3std3__45__cpo3endE)
_ZN40_INTERNAL_0372bdf0_4_k_cu_1d38fbb9_111554cuda3std3__45__cpo3endE:
	.zero		1
	.type		_ZN40_INTERNAL_0372bdf0_4_k_cu_1d38fbb9_111554cuda3std3__419piecewise_constructE,@object
	.size		_ZN40_INTERNAL_0372bdf0_4_k_cu_1d38fbb9_111554cuda3std3__419piecewise_constructE,(_ZN40_INTERNAL_0372bdf0_4_k_cu_1d38fbb9_111554cuda3std3__45__cpo4cendE - _ZN40_INTERNAL_0372bdf0_4_k_cu_1d38fbb9_111554cuda3std3__419piecewise_constructE)
_ZN40_INTERNAL_0372bdf0_4_k_cu_1d38fbb9_111554cuda3std3__419piecewise_constructE:
	.zero		1
	.type		_ZN40_INTERNAL_0372bdf0_4_k_cu_1d38fbb9_111554cuda3std3__45__cpo4cendE,@object
	.size		_ZN40_INTERNAL_0372bdf0_4_k_cu_1d38fbb9_111554cuda3std3__45__cpo4cendE,(_ZN40_INTERNAL_0372bdf0_4_k_cu_1d38fbb9_111554cuda3std6ranges3__45__cpo4swapE - _ZN40_INTERNAL_0372bdf0_4_k_cu_1d38fbb9_111554cuda3std3__45__cpo4cendE)
_ZN40_INTERNAL_0372bdf0_4_k_cu_1d38fbb9_111554cuda3std3__45__cpo4cendE:
	.zero		1
	.type		_ZN40_INTERNAL_0372bdf0_4_k_cu_1d38fbb9_111554cuda3std6ranges3__45__cpo4swapE,@object
	.size		_ZN40_INTERNAL_0372bdf0_4_k_cu_1d38fbb9_111554cuda3std6ranges3__45__cpo4swapE,(.L_8 - _ZN40_INTERNAL_0372bdf0_4_k_cu_1d38fbb9_111554cuda3std6ranges3__45__cpo4swapE)
_ZN40_INTERNAL_0372bdf0_4_k_cu_1d38fbb9_111554cuda3std6ranges3__45__cpo4swapE:
	.zero		1
.L_8:


//--------------------- .nv.constant0._ZN7cutlass13device_kernelINS_4gemm6kernel13GemmUniversalIN4cute5tupleIJiiiiEEENS1_10collective13CollectiveMmaINS1_34MainloopSm90TmaGmmaWarpSpecializedILi3ENS5_IJNS4_1CILi1EEESB_SB_EEENS1_35KernelTmaWarpSpecializedCooperativeEEENS5_IJNSA_ILi512EEENSA_ILi64EEESG_EEENS_10bfloat16_tENS5_IJlSB_lEEESI_SJ_NS4_8TiledMMAINS4_8MMA_AtomIJNS4_4SM904GMMA27MMA_64x64x16_F32BF16BF16_SSILNSN_5MajorE0ELSP_0ELNSN_7ScaleInE1ELSQ_1EEEEEENS4_6LayoutINS5_IJNSA_ILi2EEESB_SB_EEENS5_IJSB_NSA_ILi0EEESW_EEEEENS5_IJNS4_10UnderscoreESZ_SZ_EEEEENS4_13SM90_TMA_LOADENS4_14ComposedLayoutINS4_7SwizzleILi3ELi4ELi3EEENS4_18smem_ptr_flag_bitsILi16EEENST_INS5_IJNSA_ILi8EEESG_EEENS5_IJSG_SB_EEEEEEEvNS4_8identityES12_S1C_vS1D_EENS_8epilogue10collective6detail29Sm90TmaWarpSpecializedAdapterINS1G_15DefaultEpilogueISI_SJ_SJ_NS1F_6thread17LinearCombinationISI_Li1EffLNS1K_9ScaleType4KindE0ELNS_15FloatRoundStyleE2ESI_EENS1_15EpilogueDefaultEEEEEvvEEEEvNT_6ParamsE --------------------------
	.section	.nv.constant0._ZN7cutlass13device_kernelINS_4gemm6kernel13GemmUniversalIN4cute5tupleIJiiiiEEENS1_10collective13CollectiveMmaINS1_34MainloopSm90TmaGmmaWarpSpecializedILi3ENS5_IJNS4_1CILi1EEESB_SB_EEENS1_35KernelTmaWarpSpecializedCooperativeEEENS5_IJNSA_ILi512EEENSA_ILi64EEESG_EEENS_10bfloat16_tENS5_IJlSB_lEEESI_SJ_NS4_8TiledMMAINS4_8MMA_AtomIJNS4_4SM904GMMA27MMA_64x64x16_F32BF16BF16_SSILNSN_5MajorE0ELSP_0ELNSN_7ScaleInE1ELSQ_1EEEEEENS4_6LayoutINS5_IJNSA_ILi2EEESB_SB_EEENS5_IJSB_NSA_ILi0EEESW_EEEEENS5_IJNS4_10UnderscoreESZ_SZ_EEEEENS4_13SM90_TMA_LOADENS4_14ComposedLayoutINS4_7SwizzleILi3ELi4ELi3EEENS4_18smem_ptr_flag_bitsILi16EEENST_INS5_IJNSA_ILi8EEESG_EEENS5_IJSG_SB_EEEEEEEvNS4_8identityES12_S1C_vS1D_EENS_8epilogue10collective6detail29Sm90TmaWarpSpecializedAdapterINS1G_15DefaultEpilogueISI_SJ_SJ_NS1F_6thread17LinearCombinationISI_Li1EffLNS1K_9ScaleType4KindE0ELNS_15FloatRoundStyleE2ESI_EENS1_15EpilogueDefaultEEEEEvvEEEEvNT_6ParamsE,"a",@progbits
	.sectionflags	@""
	.align	4
.nv.constant0._ZN7cutlass13device_kernelINS_4gemm6kernel13GemmUniversalIN4cute5tupleIJiiiiEEENS1_10collective13CollectiveMmaINS1_34MainloopSm90TmaGmmaWarpSpecializedILi3ENS5_IJNS4_1CILi1EEESB_SB_EEENS1_35KernelTmaWarpSpecializedCooperativeEEENS5_IJNSA_ILi512EEENSA_ILi64EEESG_EEENS_10bfloat16_tENS5_IJlSB_lEEESI_SJ_NS4_8TiledMMAINS4_8MMA_AtomIJNS4_4SM904GMMA27MMA_64x64x16_F32BF16BF16_SSILNSN_5MajorE0ELSP_0ELNSN_7ScaleInE1ELSQ_1EEEEEENS4_6LayoutINS5_IJNSA_ILi2EEESB_SB_EEENS5_IJSB_NSA_ILi0EEESW_EEEEENS5_IJNS4_10UnderscoreESZ_SZ_EEEEENS4_13SM90_TMA_LOADENS4_14ComposedLayoutINS4_7SwizzleILi3ELi4ELi3EEENS4_18smem_ptr_flag_bitsILi16EEENST_INS5_IJNSA_ILi8EEESG_EEENS5_IJSG_SB_EEEEEEEvNS4_8identityES12_S1C_vS1D_EENS_8epilogue10collective6detail29Sm90TmaWarpSpecializedAdapterINS1G_15DefaultEpilogueISI_SJ_SJ_NS1F_6thread17LinearCombinationISI_Li1EffLNS1K_9ScaleType4KindE0ELNS_15FloatRoundStyleE2ESI_EENS1_15EpilogueDefaultEEEEEvvEEEEvNT_6ParamsE:
	.zero		1664


//--------------------- SYMBOLS --------------------------

	.type		.nv.reservedSmem.offset0,@object
	.size		.nv.reservedSmem.offset0,0x4
	.type		__assertfail,@function
